//
// Generated by NVIDIA NVVM Compiler
//
// Compiler Build ID: CL-36424714
// Cuda compilation tools, release 13.0, V13.0.88
// Based on NVVM 20.0.0
//

.version 9.0
.target sm_100
.address_size 64

	// .globl	_Z17update_rho_kerneliiiiiddddddddPdS_S_S_S_S_S_S_S_S_S_

.visible .entry _Z17update_rho_kerneliiiiiddddddddPdS_S_S_S_S_S_S_S_S_S_(
	.param .u32 _Z17update_rho_kerneliiiiiddddddddPdS_S_S_S_S_S_S_S_S_S__param_0,
	.param .u32 _Z17update_rho_kerneliiiiiddddddddPdS_S_S_S_S_S_S_S_S_S__param_1,
	.param .u32 _Z17update_rho_kerneliiiiiddddddddPdS_S_S_S_S_S_S_S_S_S__param_2,
	.param .u32 _Z17update_rho_kerneliiiiiddddddddPdS_S_S_S_S_S_S_S_S_S__param_3,
	.param .u32 _Z17update_rho_kerneliiiiiddddddddPdS_S_S_S_S_S_S_S_S_S__param_4,
	.param .f64 _Z17update_rho_kerneliiiiiddddddddPdS_S_S_S_S_S_S_S_S_S__param_5,
	.param .f64 _Z17update_rho_kerneliiiiiddddddddPdS_S_S_S_S_S_S_S_S_S__param_6,
	.param .f64 _Z17update_rho_kerneliiiiiddddddddPdS_S_S_S_S_S_S_S_S_S__param_7,
	.param .f64 _Z17update_rho_kerneliiiiiddddddddPdS_S_S_S_S_S_S_S_S_S__param_8,
	.param .f64 _Z17update_rho_kerneliiiiiddddddddPdS_S_S_S_S_S_S_S_S_S__param_9,
	.param .f64 _Z17update_rho_kerneliiiiiddddddddPdS_S_S_S_S_S_S_S_S_S__param_10,
	.param .f64 _Z17update_rho_kerneliiiiiddddddddPdS_S_S_S_S_S_S_S_S_S__param_11,
	.param .f64 _Z17update_rho_kerneliiiiiddddddddPdS_S_S_S_S_S_S_S_S_S__param_12,
	.param .u64 .ptr .align 1 _Z17update_rho_kerneliiiiiddddddddPdS_S_S_S_S_S_S_S_S_S__param_13,
	.param .u64 .ptr .align 1 _Z17update_rho_kerneliiiiiddddddddPdS_S_S_S_S_S_S_S_S_S__param_14,
	.param .u64 .ptr .align 1 _Z17update_rho_kerneliiiiiddddddddPdS_S_S_S_S_S_S_S_S_S__param_15,
	.param .u64 .ptr .align 1 _Z17update_rho_kerneliiiiiddddddddPdS_S_S_S_S_S_S_S_S_S__param_16,
	.param .u64 .ptr .align 1 _Z17update_rho_kerneliiiiiddddddddPdS_S_S_S_S_S_S_S_S_S__param_17,
	.param .u64 .ptr .align 1 _Z17update_rho_kerneliiiiiddddddddPdS_S_S_S_S_S_S_S_S_S__param_18,
	.param .u64 .ptr .align 1 _Z17update_rho_kerneliiiiiddddddddPdS_S_S_S_S_S_S_S_S_S__param_19,
	.param .u64 .ptr .align 1 _Z17update_rho_kerneliiiiiddddddddPdS_S_S_S_S_S_S_S_S_S__param_20,
	.param .u64 .ptr .align 1 _Z17update_rho_kerneliiiiiddddddddPdS_S_S_S_S_S_S_S_S_S__param_21,
	.param .u64 .ptr .align 1 _Z17update_rho_kerneliiiiiddddddddPdS_S_S_S_S_S_S_S_S_S__param_22,
	.param .u64 .ptr .align 1 _Z17update_rho_kerneliiiiiddddddddPdS_S_S_S_S_S_S_S_S_S__param_23
)
{
	.reg .pred 	%p<35>;
	.reg .b32 	%r<152>;
	.reg .b64 	%rd<98>;
	.reg .b64 	%fd<141>;

	ld.param.u32 	%r70, [_Z17update_rho_kerneliiiiiddddddddPdS_S_S_S_S_S_S_S_S_S__param_0];
	ld.param.u32 	%r71, [_Z17update_rho_kerneliiiiiddddddddPdS_S_S_S_S_S_S_S_S_S__param_1];
	ld.param.u32 	%r72, [_Z17update_rho_kerneliiiiiddddddddPdS_S_S_S_S_S_S_S_S_S__param_2];
	ld.param.u32 	%r73, [_Z17update_rho_kerneliiiiiddddddddPdS_S_S_S_S_S_S_S_S_S__param_3];
	ld.param.u32 	%r74, [_Z17update_rho_kerneliiiiiddddddddPdS_S_S_S_S_S_S_S_S_S__param_4];
	ld.param.f64 	%fd40, [_Z17update_rho_kerneliiiiiddddddddPdS_S_S_S_S_S_S_S_S_S__param_5];
	ld.param.f64 	%fd41, [_Z17update_rho_kerneliiiiiddddddddPdS_S_S_S_S_S_S_S_S_S__param_6];
	ld.param.f64 	%fd43, [_Z17update_rho_kerneliiiiiddddddddPdS_S_S_S_S_S_S_S_S_S__param_8];
	ld.param.f64 	%fd44, [_Z17update_rho_kerneliiiiiddddddddPdS_S_S_S_S_S_S_S_S_S__param_9];
	ld.param.f64 	%fd45, [_Z17update_rho_kerneliiiiiddddddddPdS_S_S_S_S_S_S_S_S_S__param_10];
	ld.param.f64 	%fd47, [_Z17update_rho_kerneliiiiiddddddddPdS_S_S_S_S_S_S_S_S_S__param_12];
	ld.param.u64 	%rd3, [_Z17update_rho_kerneliiiiiddddddddPdS_S_S_S_S_S_S_S_S_S__param_13];
	ld.param.u64 	%rd4, [_Z17update_rho_kerneliiiiiddddddddPdS_S_S_S_S_S_S_S_S_S__param_14];
	ld.param.u64 	%rd5, [_Z17update_rho_kerneliiiiiddddddddPdS_S_S_S_S_S_S_S_S_S__param_15];
	ld.param.u64 	%rd6, [_Z17update_rho_kerneliiiiiddddddddPdS_S_S_S_S_S_S_S_S_S__param_16];
	ld.param.u64 	%rd7, [_Z17update_rho_kerneliiiiiddddddddPdS_S_S_S_S_S_S_S_S_S__param_17];
	ld.param.u64 	%rd8, [_Z17update_rho_kerneliiiiiddddddddPdS_S_S_S_S_S_S_S_S_S__param_18];
	ld.param.u64 	%rd9, [_Z17update_rho_kerneliiiiiddddddddPdS_S_S_S_S_S_S_S_S_S__param_19];
	ld.param.u64 	%rd13, [_Z17update_rho_kerneliiiiiddddddddPdS_S_S_S_S_S_S_S_S_S__param_20];
	ld.param.u64 	%rd10, [_Z17update_rho_kerneliiiiiddddddddPdS_S_S_S_S_S_S_S_S_S__param_21];
	ld.param.u64 	%rd11, [_Z17update_rho_kerneliiiiiddddddddPdS_S_S_S_S_S_S_S_S_S__param_22];
	ld.param.u64 	%rd12, [_Z17update_rho_kerneliiiiiddddddddPdS_S_S_S_S_S_S_S_S_S__param_23];
	cvta.to.global.u64 	%rd1, %rd13;
	mov.u32 	%r75, %tid.x;
	mov.u32 	%r76, %ntid.x;
	mov.u32 	%r77, %ctaid.x;
	mad.lo.s32 	%r1, %r76, %r77, %r75;
	setp.ge.s32 	%p1, %r1, %r70;
	@%p1 bra 	$L__BB0_34;
	cvta.to.global.u64 	%rd14, %rd9;
	cvta.to.global.u64 	%rd15, %rd3;
	cvta.to.global.u64 	%rd16, %rd4;
	cvta.to.global.u64 	%rd17, %rd5;
	cvta.to.global.u64 	%rd18, %rd6;
	cvta.to.global.u64 	%rd19, %rd7;
	cvta.to.global.u64 	%rd20, %rd8;
	cvta.to.global.u64 	%rd21, %rd10;
	cvta.to.global.u64 	%rd22, %rd11;
	cvta.to.global.u64 	%rd23, %rd12;
	mul.wide.s32 	%rd24, %r1, 8;
	add.s64 	%rd25, %rd15, %rd24;
	ld.global.f64 	%fd48, [%rd25];
	add.s64 	%rd26, %rd16, %rd24;
	ld.global.f64 	%fd49, [%rd26];
	sub.f64 	%fd1, %fd48, %fd49;
	add.s64 	%rd27, %rd17, %rd24;
	ld.global.f64 	%fd50, [%rd27];
	add.s64 	%rd28, %rd18, %rd24;
	ld.global.f64 	%fd51, [%rd28];
	sub.f64 	%fd2, %fd50, %fd51;
	add.s64 	%rd29, %rd19, %rd24;
	ld.global.f64 	%fd52, [%rd29];
	add.s64 	%rd30, %rd20, %rd24;
	ld.global.f64 	%fd53, [%rd30];
	sub.f64 	%fd54, %fd52, %fd53;
	div.rn.f64 	%fd55, %fd54, %fd1;
	abs.f64 	%fd3, %fd55;
	div.rn.f64 	%fd56, %fd54, %fd2;
	abs.f64 	%fd4, %fd56;
	add.s64 	%rd2, %rd14, %rd24;
	ld.global.f64 	%fd5, [%rd2];
	add.s64 	%rd31, %rd21, %rd24;
	ld.global.f64 	%fd6, [%rd31];
	add.s64 	%rd32, %rd22, %rd24;
	ld.global.f64 	%fd7, [%rd32];
	add.s64 	%rd33, %rd23, %rd24;
	ld.global.f64 	%fd8, [%rd33];
	abs.f64 	%fd57, %fd54;
	setp.gtu.f64 	%p2, %fd57, %fd41;
	@%p2 bra 	$L__BB0_3;
	add.s32 	%r78, %r71, -2;
	mad.lo.s32 	%r79, %r78, %r70, %r1;
	mul.wide.s32 	%rd34, %r79, 8;
	add.s64 	%rd35, %rd1, %rd34;
	ld.global.f64 	%fd130, [%rd35];
	bra.uni 	$L__BB0_8;
$L__BB0_3:
	abs.f64 	%fd10, %fd1;
	setp.le.f64 	%p3, %fd10, %fd41;
	abs.f64 	%fd58, %fd2;
	setp.gt.f64 	%p4, %fd58, %fd41;
	and.pred  	%p5, %p3, %p4;
	mov.f64 	%fd130, %fd4;
	@%p5 bra 	$L__BB0_8;
	setp.gt.f64 	%p6, %fd10, %fd41;
	setp.le.f64 	%p7, %fd58, %fd41;
	and.pred  	%p8, %p6, %p7;
	mov.f64 	%fd130, %fd3;
	@%p8 bra 	$L__BB0_8;
	setp.gtu.f64 	%p9, %fd58, %fd41;
	setp.gtu.f64 	%p10, %fd10, %fd41;
	or.pred  	%p11, %p10, %p9;
	@%p11 bra 	$L__BB0_7;
	add.s32 	%r80, %r71, -2;
	mad.lo.s32 	%r81, %r80, %r70, %r1;
	mul.wide.s32 	%rd36, %r81, 8;
	add.s64 	%rd37, %rd1, %rd36;
	ld.global.f64 	%fd130, [%rd37];
	bra.uni 	$L__BB0_8;
$L__BB0_7:
	mul.f64 	%fd59, %fd3, %fd4;
	sqrt.rn.f64 	%fd130, %fd59;
$L__BB0_8:
	add.s32 	%r2, %r71, -1;
	mad.lo.s32 	%r130, %r2, %r70, %r1;
	mul.wide.s32 	%rd38, %r130, 8;
	add.s64 	%rd39, %rd1, %rd38;
	st.global.f64 	[%rd39], %fd130;
	rem.s32 	%r82, %r71, %r72;
	setp.ne.s32 	%p12, %r82, 0;
	mov.f64 	%fd140, %fd5;
	@%p12 bra 	$L__BB0_33;
	setp.lt.s32 	%p13, %r73, 1;
	mov.f64 	%fd139, 0d0000000000000000;
	@%p13 bra 	$L__BB0_22;
	and.b32  	%r4, %r73, 15;
	setp.lt.u32 	%p14, %r73, 16;
	mov.f64 	%fd139, 0d0000000000000000;
	mov.b32 	%r148, 0;
	@%p14 bra 	$L__BB0_13;
	and.b32  	%r148, %r73, 2147483632;
	add.s32 	%r84, %r71, -3;
	mad.lo.s32 	%r146, %r70, %r84, %r1;
	shl.b32 	%r7, %r70, 4;
	add.s32 	%r85, %r71, -4;
	mad.lo.s32 	%r145, %r70, %r85, %r1;
	add.s32 	%r86, %r71, -5;
	mad.lo.s32 	%r144, %r70, %r86, %r1;
	add.s32 	%r87, %r71, -6;
	mad.lo.s32 	%r143, %r70, %r87, %r1;
	add.s32 	%r88, %r71, -7;
	mad.lo.s32 	%r142, %r70, %r88, %r1;
	add.s32 	%r89, %r71, -8;
	mad.lo.s32 	%r141, %r70, %r89, %r1;
	add.s32 	%r90, %r71, -9;
	mad.lo.s32 	%r140, %r70, %r90, %r1;
	add.s32 	%r91, %r71, -10;
	mad.lo.s32 	%r139, %r70, %r91, %r1;
	add.s32 	%r92, %r71, -11;
	mad.lo.s32 	%r138, %r70, %r92, %r1;
	add.s32 	%r93, %r71, -12;
	mad.lo.s32 	%r137, %r70, %r93, %r1;
	add.s32 	%r94, %r71, -13;
	mad.lo.s32 	%r136, %r70, %r94, %r1;
	add.s32 	%r95, %r71, -14;
	mad.lo.s32 	%r135, %r70, %r95, %r1;
	add.s32 	%r96, %r71, -15;
	mad.lo.s32 	%r134, %r70, %r96, %r1;
	add.s32 	%r97, %r71, -16;
	mad.lo.s32 	%r133, %r70, %r97, %r1;
	add.s32 	%r98, %r71, -2;
	mad.lo.s32 	%r132, %r70, %r98, %r1;
	neg.s32 	%r131, %r148;
	mov.f64 	%fd139, 0d0000000000000000;
$L__BB0_12:
	.pragma "nounroll";
	mul.wide.s32 	%rd40, %r130, 8;
	add.s64 	%rd41, %rd1, %rd40;
	ld.global.f64 	%fd64, [%rd41];
	add.f64 	%fd65, %fd139, %fd64;
	mul.wide.s32 	%rd42, %r132, 8;
	add.s64 	%rd43, %rd1, %rd42;
	ld.global.f64 	%fd66, [%rd43];
	add.f64 	%fd67, %fd65, %fd66;
	mul.wide.s32 	%rd44, %r146, 8;
	add.s64 	%rd45, %rd1, %rd44;
	ld.global.f64 	%fd68, [%rd45];
	add.f64 	%fd69, %fd67, %fd68;
	mul.wide.s32 	%rd46, %r145, 8;
	add.s64 	%rd47, %rd1, %rd46;
	ld.global.f64 	%fd70, [%rd47];
	add.f64 	%fd71, %fd69, %fd70;
	mul.wide.s32 	%rd48, %r144, 8;
	add.s64 	%rd49, %rd1, %rd48;
	ld.global.f64 	%fd72, [%rd49];
	add.f64 	%fd73, %fd71, %fd72;
	mul.wide.s32 	%rd50, %r143, 8;
	add.s64 	%rd51, %rd1, %rd50;
	ld.global.f64 	%fd74, [%rd51];
	add.f64 	%fd75, %fd73, %fd74;
	mul.wide.s32 	%rd52, %r142, 8;
	add.s64 	%rd53, %rd1, %rd52;
	ld.global.f64 	%fd76, [%rd53];
	add.f64 	%fd77, %fd75, %fd76;
	mul.wide.s32 	%rd54, %r141, 8;
	add.s64 	%rd55, %rd1, %rd54;
	ld.global.f64 	%fd78, [%rd55];
	add.f64 	%fd79, %fd77, %fd78;
	mul.wide.s32 	%rd56, %r140, 8;
	add.s64 	%rd57, %rd1, %rd56;
	ld.global.f64 	%fd80, [%rd57];
	add.f64 	%fd81, %fd79, %fd80;
	mul.wide.s32 	%rd58, %r139, 8;
	add.s64 	%rd59, %rd1, %rd58;
	ld.global.f64 	%fd82, [%rd59];
	add.f64 	%fd83, %fd81, %fd82;
	mul.wide.s32 	%rd60, %r138, 8;
	add.s64 	%rd61, %rd1, %rd60;
	ld.global.f64 	%fd84, [%rd61];
	add.f64 	%fd85, %fd83, %fd84;
	mul.wide.s32 	%rd62, %r137, 8;
	add.s64 	%rd63, %rd1, %rd62;
	ld.global.f64 	%fd86, [%rd63];
	add.f64 	%fd87, %fd85, %fd86;
	mul.wide.s32 	%rd64, %r136, 8;
	add.s64 	%rd65, %rd1, %rd64;
	ld.global.f64 	%fd88, [%rd65];
	add.f64 	%fd89, %fd87, %fd88;
	mul.wide.s32 	%rd66, %r135, 8;
	add.s64 	%rd67, %rd1, %rd66;
	ld.global.f64 	%fd90, [%rd67];
	add.f64 	%fd91, %fd89, %fd90;
	mul.wide.s32 	%rd68, %r134, 8;
	add.s64 	%rd69, %rd1, %rd68;
	ld.global.f64 	%fd92, [%rd69];
	add.f64 	%fd93, %fd91, %fd92;
	mul.wide.s32 	%rd70, %r133, 8;
	add.s64 	%rd71, %rd1, %rd70;
	ld.global.f64 	%fd94, [%rd71];
	add.f64 	%fd139, %fd93, %fd94;
	sub.s32 	%r146, %r146, %r7;
	sub.s32 	%r145, %r145, %r7;
	sub.s32 	%r144, %r144, %r7;
	sub.s32 	%r143, %r143, %r7;
	sub.s32 	%r142, %r142, %r7;
	sub.s32 	%r141, %r141, %r7;
	sub.s32 	%r140, %r140, %r7;
	sub.s32 	%r139, %r139, %r7;
	sub.s32 	%r138, %r138, %r7;
	sub.s32 	%r137, %r137, %r7;
	sub.s32 	%r136, %r136, %r7;
	sub.s32 	%r135, %r135, %r7;
	sub.s32 	%r134, %r134, %r7;
	sub.s32 	%r133, %r133, %r7;
	sub.s32 	%r132, %r132, %r7;
	add.s32 	%r131, %r131, 16;
	sub.s32 	%r130, %r130, %r7;
	setp.ne.s32 	%p15, %r131, 0;
	@%p15 bra 	$L__BB0_12;
$L__BB0_13:
	setp.eq.s32 	%p16, %r4, 0;
	@%p16 bra 	$L__BB0_22;
	and.b32  	%r58, %r73, 7;
	setp.lt.u32 	%p17, %r4, 8;
	@%p17 bra 	$L__BB0_16;
	not.b32 	%r99, %r148;
	add.s32 	%r100, %r71, %r99;
	mad.lo.s32 	%r101, %r100, %r70, %r1;
	mul.wide.s32 	%rd72, %r101, 8;
	add.s64 	%rd73, %rd1, %rd72;
	ld.global.f64 	%fd96, [%rd73];
	add.f64 	%fd97, %fd139, %fd96;
	sub.s32 	%r102, %r71, %r148;
	add.s32 	%r103, %r102, -2;
	mul.lo.s32 	%r104, %r103, %r70;
	add.s32 	%r105, %r104, %r1;
	mul.wide.s32 	%rd74, %r105, 8;
	add.s64 	%rd75, %rd1, %rd74;
	ld.global.f64 	%fd98, [%rd75];
	add.f64 	%fd99, %fd97, %fd98;
	sub.s32 	%r106, %r104, %r70;
	add.s32 	%r107, %r106, %r1;
	mul.wide.s32 	%rd76, %r107, 8;
	add.s64 	%rd77, %rd1, %rd76;
	ld.global.f64 	%fd100, [%rd77];
	add.f64 	%fd101, %fd99, %fd100;
	sub.s32 	%r108, %r106, %r70;
	add.s32 	%r109, %r108, %r1;
	mul.wide.s32 	%rd78, %r109, 8;
	add.s64 	%rd79, %rd1, %rd78;
	ld.global.f64 	%fd102, [%rd79];
	add.f64 	%fd103, %fd101, %fd102;
	sub.s32 	%r110, %r108, %r70;
	add.s32 	%r111, %r110, %r1;
	mul.wide.s32 	%rd80, %r111, 8;
	add.s64 	%rd81, %rd1, %rd80;
	ld.global.f64 	%fd104, [%rd81];
	add.f64 	%fd105, %fd103, %fd104;
	sub.s32 	%r112, %r110, %r70;
	add.s32 	%r113, %r112, %r1;
	mul.wide.s32 	%rd82, %r113, 8;
	add.s64 	%rd83, %rd1, %rd82;
	ld.global.f64 	%fd106, [%rd83];
	add.f64 	%fd107, %fd105, %fd106;
	sub.s32 	%r114, %r112, %r70;
	add.s32 	%r115, %r114, %r1;
	mul.wide.s32 	%rd84, %r115, 8;
	add.s64 	%rd85, %rd1, %rd84;
	ld.global.f64 	%fd108, [%rd85];
	add.f64 	%fd109, %fd107, %fd108;
	sub.s32 	%r116, %r114, %r70;
	add.s32 	%r117, %r116, %r1;
	mul.wide.s32 	%rd86, %r117, 8;
	add.s64 	%rd87, %rd1, %rd86;
	ld.global.f64 	%fd110, [%rd87];
	add.f64 	%fd139, %fd109, %fd110;
	add.s32 	%r148, %r148, 8;
$L__BB0_16:
	setp.eq.s32 	%p18, %r58, 0;
	@%p18 bra 	$L__BB0_22;
	and.b32  	%r61, %r73, 3;
	setp.lt.u32 	%p19, %r58, 4;
	@%p19 bra 	$L__BB0_19;
	not.b32 	%r118, %r148;
	add.s32 	%r119, %r71, %r118;
	mad.lo.s32 	%r120, %r119, %r70, %r1;
	mul.wide.s32 	%rd88, %r120, 8;
	add.s64 	%rd89, %rd1, %rd88;
	ld.global.f64 	%fd112, [%rd89];
	add.f64 	%fd113, %fd139, %fd112;
	sub.s32 	%r121, %r71, %r148;
	add.s32 	%r122, %r121, -2;
	mul.lo.s32 	%r123, %r122, %r70;
	add.s32 	%r124, %r123, %r1;
	mul.wide.s32 	%rd90, %r124, 8;
	add.s64 	%rd91, %rd1, %rd90;
	ld.global.f64 	%fd114, [%rd91];
	add.f64 	%fd115, %fd113, %fd114;
	sub.s32 	%r125, %r123, %r70;
	add.s32 	%r126, %r125, %r1;
	mul.wide.s32 	%rd92, %r126, 8;
	add.s64 	%rd93, %rd1, %rd92;
	ld.global.f64 	%fd116, [%rd93];
	add.f64 	%fd117, %fd115, %fd116;
	sub.s32 	%r127, %r125, %r70;
	add.s32 	%r128, %r127, %r1;
	mul.wide.s32 	%rd94, %r128, 8;
	add.s64 	%rd95, %rd1, %rd94;
	ld.global.f64 	%fd118, [%rd95];
	add.f64 	%fd139, %fd117, %fd118;
	add.s32 	%r148, %r148, 4;
$L__BB0_19:
	setp.eq.s32 	%p20, %r61, 0;
	@%p20 bra 	$L__BB0_22;
	sub.s32 	%r129, %r2, %r148;
	mad.lo.s32 	%r151, %r70, %r129, %r1;
	neg.s32 	%r150, %r61;
$L__BB0_21:
	.pragma "nounroll";
	mul.wide.s32 	%rd96, %r151, 8;
	add.s64 	%rd97, %rd1, %rd96;
	ld.global.f64 	%fd119, [%rd97];
	add.f64 	%fd139, %fd139, %fd119;
	sub.s32 	%r151, %r151, %r70;
	add.s32 	%r150, %r150, 1;
	setp.ne.s32 	%p21, %r150, 0;
	@%p21 bra 	$L__BB0_21;
$L__BB0_22:
	ld.param.f64 	%fd128, [_Z17update_rho_kerneliiiiiddddddddPdS_S_S_S_S_S_S_S_S_S__param_7];
	cvt.rn.f64.s32 	%fd120, %r73;
	div.rn.f64 	%fd28, %fd139, %fd120;
	mul.f64 	%fd29, %fd128, %fd5;
	setp.ltu.f64 	%p22, %fd28, %fd29;
	@%p22 bra 	$L__BB0_26;
	abs.f64 	%fd30, %fd6;
	setp.ltu.f64 	%p23, %fd30, %fd40;
	mov.f64 	%fd140, %fd5;
	@%p23 bra 	$L__BB0_33;
	abs.f64 	%fd31, %fd7;
	setp.ltu.f64 	%p24, %fd31, %fd40;
	mov.f64 	%fd140, %fd5;
	@%p24 bra 	$L__BB0_33;
	abs.f64 	%fd121, %fd8;
	mul.f64 	%fd122, %fd44, %fd121;
	setp.gt.f64 	%p25, %fd30, %fd122;
	setp.gt.f64 	%p26, %fd31, %fd122;
	selp.f64 	%fd123, %fd29, %fd5, %p26;
	selp.f64 	%fd140, %fd29, %fd123, %p25;
	bra.uni 	$L__BB0_33;
$L__BB0_26:
	setp.leu.f64 	%p27, %fd28, %fd5;
	@%p27 bra 	$L__BB0_31;
	abs.f64 	%fd33, %fd6;
	setp.ltu.f64 	%p30, %fd33, %fd40;
	mov.f64 	%fd140, %fd5;
	@%p30 bra 	$L__BB0_33;
	abs.f64 	%fd34, %fd7;
	setp.ltu.f64 	%p31, %fd34, %fd40;
	mov.f64 	%fd140, %fd5;
	@%p31 bra 	$L__BB0_33;
	abs.f64 	%fd124, %fd8;
	mul.f64 	%fd35, %fd44, %fd124;
	setp.gt.f64 	%p32, %fd33, %fd35;
	mov.f64 	%fd140, %fd28;
	@%p32 bra 	$L__BB0_33;
	setp.gt.f64 	%p33, %fd34, %fd35;
	selp.f64 	%fd140, %fd28, %fd5, %p33;
	bra.uni 	$L__BB0_33;
$L__BB0_31:
	div.rn.f64 	%fd140, %fd5, %fd43;
	setp.le.f64 	%p28, %fd28, %fd140;
	@%p28 bra 	$L__BB0_33;
	setp.lt.f64 	%p29, %fd28, %fd5;
	selp.f64 	%fd140, %fd28, %fd5, %p29;
$L__BB0_33:
	ld.param.f64 	%fd129, [_Z17update_rho_kerneliiiiiddddddddPdS_S_S_S_S_S_S_S_S_S__param_11];
	min.f64 	%fd125, %fd45, %fd140;
	setp.gt.s32 	%p34, %r1, %r74;
	selp.f64 	%fd126, %fd47, %fd129, %p34;
	max.f64 	%fd127, %fd126, %fd125;
	st.global.f64 	[%rd2], %fd127;
$L__BB0_34:
	ret;

}


// ===== COMPILED SASS (sm_100) =====

	.target	sm_100

	.elftype	@"ET_EXEC"


//--------------------- .note.nv.tkinfo           --------------------------
	.section	.note.nv.tkinfo,"",@"SHT_NOTE"
	.sectionflags	@"SHF_NOTE_NV_TKINFO"
	.tkinfo
        /*0018*/ 	.word	0x00000002
        /*0030*/ 	.string	""
        /*0030*/ 	.string	"ptxas"
        /*0030*/ 	.string	"Cuda compilation tools, release 13.0, V13.0.88"
        /*0030*/ 	.string	"Build cuda_13.0.r13.0/compiler.36424714_0"
        /*0030*/ 	.string	"-arch sm_100 -m 64 "



//--------------------- .note.nv.cuinfo           --------------------------
	.section	.note.nv.cuinfo,"",@"SHT_NOTE"
	.sectionflags	@"SHF_NOTE_NV_CUINFO"
        /*0018*/ 	.short	0x0002
        /*001a*/ 	.short	0x0064
        /*001c*/ 	.short	0x0082
	.zero		2


//--------------------- .nv.info                  --------------------------
	.section	.nv.info,"",@"SHT_CUDA_INFO"
	.align	4


	//----- nvinfo : EIATTR_REGCOUNT
	.align		4
        /*0000*/ 	.byte	0x04, 0x2f
        /*0002*/ 	.short	(.L_1 - .L_0)
	.align		4
.L_0:
        /*0004*/ 	.word	index@(_Z17update_rho_kerneliiiiiddddddddPdS_S_S_S_S_S_S_S_S_S_)
        /*0008*/ 	.word	0x00000030


	//----- nvinfo : EIATTR_FRAME_SIZE
	.align		4
.L_1:
        /*000c*/ 	.byte	0x04, 0x11
        /*000e*/ 	.short	(.L_3 - .L_2)
	.align		4
.L_2:
        /*0010*/ 	.word	index@($__internal_1_$__cuda_sm20_dsqrt_rn_f64_mediumpath_v1)
        /*0014*/ 	.word	0x00000000


	//----- nvinfo : EIATTR_FRAME_SIZE
	.align		4
.L_3:
        /*0018*/ 	.byte	0x04, 0x11
        /*001a*/ 	.short	(.L_5 - .L_4)
	.align		4
.L_4:
        /*001c*/ 	.word	index@($__internal_0_$__cuda_sm20_div_rn_f64_full)
        /*0020*/ 	.word	0x00000000


	//----- nvinfo : EIATTR_FRAME_SIZE
	.align		4
.L_5:
        /*0024*/ 	.byte	0x04, 0x11
        /*0026*/ 	.short	(.L_7 - .L_6)
	.align		4
.L_6:
        /*0028*/ 	.word	index@(_Z17update_rho_kerneliiiiiddddddddPdS_S_S_S_S_S_S_S_S_S_)
        /*002c*/ 	.word	0x00000000


	//----- nvinfo : EIATTR_MIN_STACK_SIZE
	.align		4
.L_7:
        /*0030*/ 	.byte	0x04, 0x12
        /*0032*/ 	.short	(.L_9 - .L_8)
	.align		4
.L_8:
        /*0034*/ 	.word	index@(_Z17update_rho_kerneliiiiiddddddddPdS_S_S_S_S_S_S_S_S_S_)
        /*0038*/ 	.word	0x00000000
.L_9:


//--------------------- .nv.compat                --------------------------
	.section	.nv.compat,"",@"SHT_CUDA_COMPAT_INFO"
	.align	4
        /*0000*/ 	.byte	0x02, 0x09, 0x00, 0x00, 0x02, 0x02, 0x01, 0x00, 0x02, 0x05, 0x05, 0x00, 0x03, 0x07, 0x01, 0x01
        /*0010*/ 	.byte	0x02, 0x03, 0x00, 0x00, 0x02, 0x06, 0x01, 0x00, 0x04, 0x0b, 0x08, 0x00, 0x01, 0x00, 0x00, 0x00
        /*0020*/ 	.byte	0x00, 0x00, 0x00, 0x00


//--------------------- .nv.info._Z17update_rho_kerneliiiiiddddddddPdS_S_S_S_S_S_S_S_S_S_ --------------------------
	.section	.nv.info._Z17update_rho_kerneliiiiiddddddddPdS_S_S_S_S_S_S_S_S_S_,"",@"SHT_CUDA_INFO"
	.sectionflags	@""
	.align	4


	//----- nvinfo : EIATTR_CUDA_API_VERSION
	.align		4
        /*0000*/ 	.byte	0x04, 0x37
        /*0002*/ 	.short	(.L_11 - .L_10)
.L_10:
        /*0004*/ 	.word	0x00000082


	//----- nvinfo : EIATTR_KPARAM_INFO
	.align		4
.L_11:
        /*0008*/ 	.byte	0x04, 0x17
        /*000a*/ 	.short	(.L_13 - .L_12)
.L_12:
        /*000c*/ 	.word	0x00000000
        /*0010*/ 	.short	0x0017
        /*0012*/ 	.short	0x00a8
        /*0014*/ 	.byte	0x00, 0xf5, 0x21, 0x00


	//----- nvinfo : EIATTR_KPARAM_INFO
	.align		4
.L_13:
        /*0018*/ 	.byte	0x04, 0x17
        /*001a*/ 	.short	(.L_15 - .L_14)
.L_14:
        /*001c*/ 	.word	0x00000000
        /*0020*/ 	.short	0x0016
        /*0022*/ 	.short	0x00a0
        /*0024*/ 	.byte	0x00, 0xf5, 0x21, 0x00


	//----- nvinfo : EIATTR_KPARAM_INFO
	.align		4
.L_15:
        /*0028*/ 	.byte	0x04, 0x17
        /*002a*/ 	.short	(.L_17 - .L_16)
.L_16:
        /*002c*/ 	.word	0x00000000
        /*0030*/ 	.short	0x0015
        /*0032*/ 	.short	0x0098
        /*0034*/ 	.byte	0x00, 0xf5, 0x21, 0x00


	//----- nvinfo : EIATTR_KPARAM_INFO
	.align		4
.L_17:
        /*0038*/ 	.byte	0x04, 0x17
        /*003a*/ 	.short	(.L_19 - .L_18)
.L_18:
        /*003c*/ 	.word	0x00000000
        /*0040*/ 	.short	0x0014
        /*0042*/ 	.short	0x0090
        /*0044*/ 	.byte	0x00, 0xf5, 0x21, 0x00


	//----- nvinfo : EIATTR_KPARAM_INFO
	.align		4
.L_19:
        /*0048*/ 	.byte	0x04, 0x17
        /*004a*/ 	.short	(.L_21 - .L_20)
.L_20:
        /*004c*/ 	.word	0x00000000
        /*0050*/ 	.short	0x0013
        /*0052*/ 	.short	0x0088
        /*0054*/ 	.byte	0x00, 0xf5, 0x21, 0x00


	//----- nvinfo : EIATTR_KPARAM_INFO
	.align		4
.L_21:
        /*0058*/ 	.byte	0x04, 0x17
        /*005a*/ 	.short	(.L_23 - .L_22)
.L_22:
        /*005c*/ 	.word	0x00000000
        /*0060*/ 	.short	0x0012
        /*0062*/ 	.short	0x0080
        /*0064*/ 	.byte	0x00, 0xf5, 0x21, 0x00


	//----- nvinfo : EIATTR_KPARAM_INFO
	.align		4
.L_23:
        /*0068*/ 	.byte	0x04, 0x17
        /*006a*/ 	.short	(.L_25 - .L_24)
.L_24:
        /*006c*/ 	.word	0x00000000
        /*0070*/ 	.short	0x0011
        /*0072*/ 	.short	0x0078
        /*0074*/ 	.byte	0x00, 0xf5, 0x21, 0x00


	//----- nvinfo : EIATTR_KPARAM_INFO
	.align		4
.L_25:
        /*0078*/ 	.byte	0x04, 0x17
        /*007a*/ 	.short	(.L_27 - .L_26)
.L_26:
        /*007c*/ 	.word	0x00000000
        /*0080*/ 	.short	0x0010
        /*0082*/ 	.short	0x0070
        /*0084*/ 	.byte	0x00, 0xf5, 0x21, 0x00


	//----- nvinfo : EIATTR_KPARAM_INFO
	.align		4
.L_27:
        /*0088*/ 	.byte	0x04, 0x17
        /*008a*/ 	.short	(.L_29 - .L_28)
.L_28:
        /*008c*/ 	.word	0x00000000
        /*0090*/ 	.short	0x000f
        /*0092*/ 	.short	0x0068
        /*0094*/ 	.byte	0x00, 0xf5, 0x21, 0x00


	//----- nvinfo : EIATTR_KPARAM_INFO
	.align		4
.L_29:
        /*0098*/ 	.byte	0x04, 0x17
        /*009a*/ 	.short	(.L_31 - .L_30)
.L_30:
        /*009c*/ 	.word	0x00000000
        /*00a0*/ 	.short	0x000e
        /*00a2*/ 	.short	0x0060
        /*00a4*/ 	.byte	0x00, 0xf5, 0x21, 0x00


	//----- nvinfo : EIATTR_KPARAM_INFO
	.align		4
.L_31:
        /*00a8*/ 	.byte	0x04, 0x17
        /*00aa*/ 	.short	(.L_33 - .L_32)
.L_32:
        /*00ac*/ 	.word	0x00000000
        /*00b0*/ 	.short	0x000d
        /*00b2*/ 	.short	0x0058
        /*00b4*/ 	.byte	0x00, 0xf5, 0x21, 0x00


	//----- nvinfo : EIATTR_KPARAM_INFO
	.align		4
.L_33:
        /*00b8*/ 	.byte	0x04, 0x17
        /*00ba*/ 	.short	(.L_35 - .L_34)
.L_34:
        /*00bc*/ 	.word	0x00000000
        /*00c0*/ 	.short	0x000c
        /*00c2*/ 	.short	0x0050
        /*00c4*/ 	.byte	0x00, 0xf0, 0x21, 0x00


	//----- nvinfo : EIATTR_KPARAM_INFO
	.align		4
.L_35:
        /*00c8*/ 	.byte	0x04, 0x17
        /*00ca*/ 	.short	(.L_37 - .L_36)
.L_36:
        /*00cc*/ 	.word	0x00000000
        /*00d0*/ 	.short	0x000b
        /*00d2*/ 	.short	0x0048
        /*00d4*/ 	.byte	0x00, 0xf0, 0x21, 0x00


	//----- nvinfo : EIATTR_KPARAM_INFO
	.align		4
.L_37:
        /*00d8*/ 	.byte	0x04, 0x17
        /*00da*/ 	.short	(.L_39 - .L_38)
.L_38:
        /*00dc*/ 	.word	0x00000000
        /*00e0*/ 	.short	0x000a
        /*00e2*/ 	.short	0x0040
        /*00e4*/ 	.byte	0x00, 0xf0, 0x21, 0x00


	//----- nvinfo : EIATTR_KPARAM_INFO
	.align		4
.L_39:
        /*00e8*/ 	.byte	0x04, 0x17
        /*00ea*/ 	.short	(.L_41 - .L_40)
.L_40:
        /*00ec*/ 	.word	0x00000000
        /*00f0*/ 	.short	0x0009
        /*00f2*/ 	.short	0x0038
        /*00f4*/ 	.byte	0x00, 0xf0, 0x21, 0x00


	//----- nvinfo : EIATTR_KPARAM_INFO
	.align		4
.L_41:
        /*00f8*/ 	.byte	0x04, 0x17
        /*00fa*/ 	.short	(.L_43 - .L_42)
.L_42:
        /*00fc*/ 	.word	0x00000000
        /*0100*/ 	.short	0x0008
        /*0102*/ 	.short	0x0030
        /*0104*/ 	.byte	0x00, 0xf0, 0x21, 0x00


	//----- nvinfo : EIATTR_KPARAM_INFO
	.align		4
.L_43:
        /*0108*/ 	.byte	0x04, 0x17
        /*010a*/ 	.short	(.L_45 - .L_44)
.L_44:
        /*010c*/ 	.word	0x00000000
        /*0110*/ 	.short	0x0007
        /*0112*/ 	.short	0x0028
        /*0114*/ 	.byte	0x00, 0xf0, 0x21, 0x00


	//----- nvinfo : EIATTR_KPARAM_INFO
	.align		4
.L_45:
        /*0118*/ 	.byte	0x04, 0x17
        /*011a*/ 	.short	(.L_47 - .L_46)
.L_46:
        /*011c*/ 	.word	0x00000000
        /*0120*/ 	.short	0x0006
        /*0122*/ 	.short	0x0020
        /*0124*/ 	.byte	0x00, 0xf0, 0x21, 0x00


	//----- nvinfo : EIATTR_KPARAM_INFO
	.align		4
.L_47:
        /*0128*/ 	.byte	0x04, 0x17
        /*012a*/ 	.short	(.L_49 - .L_48)
.L_48:
        /*012c*/ 	.word	0x00000000
        /*0130*/ 	.short	0x0005
        /*0132*/ 	.short	0x0018
        /*0134*/ 	.byte	0x00, 0xf0, 0x21, 0x00


	//----- nvinfo : EIATTR_KPARAM_INFO
	.align		4
.L_49:
        /*0138*/ 	.byte	0x04, 0x17
        /*013a*/ 	.short	(.L_51 - .L_50)
.L_50:
        /*013c*/ 	.word	0x00000000
        /*0140*/ 	.short	0x0004
        /*0142*/ 	.short	0x0010
        /*0144*/ 	.byte	0x00, 0xf0, 0x11, 0x00


	//----- nvinfo : EIATTR_KPARAM_INFO
	.align		4
.L_51:
        /*0148*/ 	.byte	0x04, 0x17
        /*014a*/ 	.short	(.L_53 - .L_52)
.L_52:
        /*014c*/ 	.word	0x00000000
        /*0150*/ 	.short	0x0003
        /*0152*/ 	.short	0x000c
        /*0154*/ 	.byte	0x00, 0xf0, 0x11, 0x00


	//----- nvinfo : EIATTR_KPARAM_INFO
	.align		4
.L_53:
        /*0158*/ 	.byte	0x04, 0x17
        /*015a*/ 	.short	(.L_55 - .L_54)
.L_54:
        /*015c*/ 	.word	0x00000000
        /*0160*/ 	.short	0x0002
        /*0162*/ 	.short	0x0008
        /*0164*/ 	.byte	0x00, 0xf0, 0x11, 0x00


	//----- nvinfo : EIATTR_KPARAM_INFO
	.align		4
.L_55:
        /*0168*/ 	.byte	0x04, 0x17
        /*016a*/ 	.short	(.L_57 - .L_56)
.L_56:
        /*016c*/ 	.word	0x00000000
        /*0170*/ 	.short	0x0001
        /*0172*/ 	.short	0x0004
        /*0174*/ 	.byte	0x00, 0xf0, 0x11, 0x00


	//----- nvinfo : EIATTR_KPARAM_INFO
	.align		4
.L_57:
        /*0178*/ 	.byte	0x04, 0x17
        /*017a*/ 	.short	(.L_59 - .L_58)
.L_58:
        /*017c*/ 	.word	0x00000000
        /*0180*/ 	.short	0x0000
        /*0182*/ 	.short	0x0000
        /*0184*/ 	.byte	0x00, 0xf0, 0x11, 0x00


	//----- nvinfo : EIATTR_SPARSE_MMA_MASK
	.align		4
.L_59:
        /*0188*/ 	.byte	0x03, 0x50
        /*018a*/ 	.short	0x0000


	//----- nvinfo : EIATTR_MAXREG_COUNT
	.align		4
        /*018c*/ 	.byte	0x03, 0x1b
        /*018e*/ 	.short	0x00ff


	//----- nvinfo : EIATTR_MERCURY_ISA_VERSION
	.align		4
        /*0190*/ 	.byte	0x03, 0x5f
        /*0192*/ 	.short	0x0101


	//----- nvinfo : EIATTR_VRC_CTA_INIT_COUNT
	.align		4
        /*0194*/ 	.byte	0x02, 0x4a
	.zero		1
	.zero		1


	//----- nvinfo : EIATTR_EXIT_INSTR_OFFSETS
	.align		4
        /*0198*/ 	.byte	0x04, 0x1c
        /*019a*/ 	.short	(.L_61 - .L_60)


	//   ....[0]....
.L_60:
        /*019c*/ 	.word	0x00000070


	//   ....[1]....
        /*01a0*/ 	.word	0x00001ec0


	//----- nvinfo : EIATTR_CRS_STACK_SIZE
	.align		4
.L_61:
        /*01a4*/ 	.byte	0x04, 0x1e
        /*01a6*/ 	.short	(.L_63 - .L_62)
.L_62:
        /*01a8*/ 	.word	0x00000000


	//----- nvinfo : EIATTR_CBANK_PARAM_SIZE
	.align		4
.L_63:
        /*01ac*/ 	.byte	0x03, 0x19
        /*01ae*/ 	.short	0x00b0


	//----- nvinfo : EIATTR_PARAM_CBANK
	.align		4
        /*01b0*/ 	.byte	0x04, 0x0a
        /*01b2*/ 	.short	(.L_65 - .L_64)
	.align		4
.L_64:
        /*01b4*/ 	.word	index@(.nv.constant0._Z17update_rho_kerneliiiiiddddddddPdS_S_S_S_S_S_S_S_S_S_)
        /*01b8*/ 	.short	0x0380
        /*01ba*/ 	.short	0x00b0


	//----- nvinfo : EIATTR_SW_WAR
	.align		4
.L_65:
        /*01bc*/ 	.byte	0x04, 0x36
        /*01be*/ 	.short	(.L_67 - .L_66)
.L_66:
        /*01c0*/ 	.word	0x00000008
.L_67:


//--------------------- .nv.callgraph             --------------------------
	.section	.nv.callgraph,"",@"SHT_CUDA_CALLGRAPH"
	.align	4
	.sectionentsize	8
	.align		4
        /*0000*/ 	.word	0x00000000
	.align		4
        /*0004*/ 	.word	0xffffffff
	.align		4
        /*0008*/ 	.word	0x00000000
	.align		4
        /*000c*/ 	.word	0xfffffffe
	.align		4
        /*0010*/ 	.word	0x00000000
	.align		4
        /*0014*/ 	.word	0xfffffffd
	.align		4
        /*0018*/ 	.word	0x00000000
	.align		4
        /*001c*/ 	.word	0xfffffffc


//--------------------- .text._Z17update_rho_kerneliiiiiddddddddPdS_S_S_S_S_S_S_S_S_S_ --------------------------
	.section	.text._Z17update_rho_kerneliiiiiddddddddPdS_S_S_S_S_S_S_S_S_S_,"ax",@progbits
	.align	128
        .global         _Z17update_rho_kerneliiiiiddddddddPdS_S_S_S_S_S_S_S_S_S_
        .type           _Z17update_rho_kerneliiiiiddddddddPdS_S_S_S_S_S_S_S_S_S_,@function
        .size           _Z17update_rho_kerneliiiiiddddddddPdS_S_S_S_S_S_S_S_S_S_,(.L_x_33 - _Z17update_rho_kerneliiiiiddddddddPdS_S_S_S_S_S_S_S_S_S_)
        .other          _Z17update_rho_kerneliiiiiddddddddPdS_S_S_S_S_S_S_S_S_S_,@"STO_CUDA_ENTRY STV_DEFAULT"
_Z17update_rho_kerneliiiiiddddddddPdS_S_S_S_S_S_S_S_S_S_:
.text._Z17update_rho_kerneliiiiiddddddddPdS_S_S_S_S_S_S_S_S_S_:
[----:B------:R-:W-:Y:S01]  /*0000*/  LDC R1, c[0x0][0x37c] ;  /* 0x0000df00ff017b82 */ /* 0x000fe20000000800 */
[----:B------:R-:W0:Y:S01]  /*0010*/  S2R R3, SR_TID.X ;  /* 0x0000000000037919 */ /* 0x000e220000002100 */
[----:B------:R-:W0:Y:S01]  /*0020*/  LDCU UR4, c[0x0][0x360] ;  /* 0x00006c00ff0477ac */ /* 0x000e220008000800 */
[----:B------:R-:W0:Y:S01]  /*0030*/  S2R R0, SR_CTAID.X ;  /* 0x0000000000007919 */ /* 0x000e220000002500 */
[----:B------:R-:W1:Y:S01]  /*0040*/  LDCU UR5, c[0x0][0x380] ;  /* 0x00007000ff0577ac */ /* 0x000e620008000800 */
[----:B0-----:R-:W-:-:S05]  /*0050*/  IMAD R3, R0, UR4, R3 ;  /* 0x0000000400037c24 */ /* 0x001fca000f8e0203 */
[----:B-1----:R-:W-:-:S13]  /*0060*/  ISETP.GE.AND P0, PT, R3, UR5, PT ;  /* 0x0000000503007c0c */ /* 0x002fda000bf06270 */
[----:B------:R-:W-:Y:S05]  /*0070*/  @P0 EXIT ;  /* 0x000000000000094d */ /* 0x000fea0003800000 */
[----:B------:R-:W0:Y:S01]  /*0080*/  LDC.64 R4, c[0x0][0x3d8] ;  /* 0x0000f600ff047b82 */ /* 0x000e220000000a00 */
[----:B------:R-:W1:Y:S07]  /*0090*/  LDCU.64 UR10, c[0x0][0x358] ;  /* 0x00006b00ff0a77ac */ /* 0x000e6e0008000a00 */
[----:B------:R-:W2:Y:S08]  /*00a0*/  LDC.64 R6, c[0x0][0x3e0] ;  /* 0x0000f800ff067b82 */ /* 0x000eb00000000a00 */
[----:B------:R-:W3:Y:S01]  /*00b0*/  LDC.64 R12, c[0x0][0x3f8] ;  /* 0x0000fe00ff0c7b82 */ /* 0x000ee20000000a00 */
[----:B0-----:R-:W-:-:S07]  /*00c0*/  IMAD.WIDE R4, R3, 0x8, R4 ;  /* 0x0000000803047825 */ /* 0x001fce00078e0204 */
[----:B------:R-:W0:Y:S01]  /*00d0*/  LDC.64 R16, c[0x0][0x400] ;  /* 0x00010000ff107b82 */ /* 0x000e220000000a00 */
[----:B-1----:R-:W4:Y:S01]  /*00e0*/  LDG.E.64 R4, desc[UR10][R4.64] ;  /* 0x0000000a04047981 */ /* 0x002f22000c1e1b00 */
[----:B--2---:R-:W-:-:S06]  /*00f0*/  IMAD.WIDE R6, R3, 0x8, R6 ;  /* 0x0000000803067825 */ /* 0x004fcc00078e0206 */
[----:B------:R-:W1:Y:S01]  /*0100*/  LDC.64 R10, c[0x0][0x3e8] ;  /* 0x0000fa00ff0a7b82 */ /* 0x000e620000000a00 */
[----:B------:R-:W4:Y:S01]  /*0110*/  LDG.E.64 R6, desc[UR10][R6.64] ;  /* 0x0000000a06067981 */ /* 0x000f22000c1e1b00 */
[----:B---3--:R-:W-:-:S06]  /*0120*/  IMAD.WIDE R12, R3, 0x8, R12 ;  /* 0x00000008030c7825 */ /* 0x008fcc00078e020c */
[----:B------:R-:W2:Y:S01]  /*0130*/  LDC.64 R14, c[0x0][0x3f0] ;  /* 0x0000fc00ff0e7b82 */ /* 0x000ea20000000a00 */
[----:B------:R-:W3:Y:S01]  /*0140*/  LDG.E.64 R12, desc[UR10][R12.64] ;  /* 0x0000000a0c0c7981 */ /* 0x000ee2000c1e1b00 */
[----:B0-----:R-:W-:-:S06]  /*0150*/  IMAD.WIDE R16, R3, 0x8, R16 ;  /* 0x0000000803107825 */ /* 0x001fcc00078e0210 */
[----:B------:R-:W3:Y:S01]  /*0160*/  LDG.E.64 R16, desc[UR10][R16.64] ;  /* 0x0000000a10107981 */ /* 0x000ee2000c1e1b00 */
[----:B-1----:R-:W-:-:S06]  /*0170*/  IMAD.WIDE R10, R3, 0x8, R10 ;  /* 0x00000008030a7825 */ /* 0x002fcc00078e020a */
[----:B------:R-:W5:Y:S01]  /*0180*/  LDG.E.64 R10, desc[UR10][R10.64] ;  /* 0x0000000a0a0a7981 */ /* 0x000f62000c1e1b00 */
[----:B--2---:R-:W-:-:S06]  /*0190*/  IMAD.WIDE R14, R3, 0x8, R14 ;  /* 0x00000008030e7825 */ /* 0x004fcc00078e020e */
[----:B------:R-:W5:Y:S01]  /*01a0*/  LDG.E.64 R14, desc[UR10][R14.64] ;  /* 0x0000000a0e0e7981 */ /* 0x000f62000c1e1b00 */
[----:B------:R-:W-:Y:S01]  /*01b0*/  BSSY.RECONVERGENT B0, `(.L_x_0) ;  /* 0x000001a000007945 */ /* 0x000fe20003800200 */
[----:B----4-:R-:W-:-:S06]  /*01c0*/  DADD R8, R4, -R6 ;  /* 0x0000000004087229 */ /* 0x010fcc0000000806 */
[----:B------:R-:W0:Y:S01]  /*01d0*/  MUFU.RCP64H R5, R9 ;  /* 0x0000000900057308 */ /* 0x000e220000001800 */
[----:B------:R-:W-:-:S06]  /*01e0*/  IMAD.MOV.U32 R4, RZ, RZ, 0x1 ;  /* 0x00000001ff047424 */ /* 0x000fcc00078e00ff */
[----:B0-----:R-:W-:-:S08]  /*01f0*/  DFMA R6, -R8, R4, 1 ;  /* 0x3ff000000806742b */ /* 0x001fd00000000104 */
[----:B------:R-:W-:-:S08]  /*0200*/  DFMA R6, R6, R6, R6 ;  /* 0x000000060606722b */ /* 0x000fd00000000006 */
[----:B------:R-:W-:-:S08]  /*0210*/  DFMA R6, R4, R6, R4 ;  /* 0x000000060406722b */ /* 0x000fd00000000004 */
[----:B------:R-:W-:Y:S02]  /*0220*/  DFMA R4, -R8, R6, 1 ;  /* 0x3ff000000804742b */ /* 0x000fe40000000106 */
[----:B---3--:R-:W-:-:S06]  /*0230*/  DADD R12, R12, -R16 ;  /* 0x000000000c0c7229 */ /* 0x008fcc0000000810 */
[----:B------:R-:W-:-:S08]  /*0240*/  DFMA R4, R6, R4, R6 ;  /* 0x000000040604722b */ /* 0x000fd00000000006 */
[----:B------:R-:W-:-:S08]  /*0250*/  DMUL R6, R12, R4 ;  /* 0x000000040c067228 */ /* 0x000fd00000000000 */
[----:B------:R-:W-:-:S08]  /*0260*/  DFMA R16, -R8, R6, R12 ;  /* 0x000000060810722b */ /* 0x000fd0000000010c */
[----:B------:R-:W-:Y:S01]  /*0270*/  DFMA R4, R4, R16, R6 ;  /* 0x000000100404722b */ /* 0x000fe20000000006 */
[----:B------:R-:W-:-:S09]  /*0280*/  FSETP.GEU.AND P1, PT, |R13|, 6.5827683646048100446e-37, PT ;  /* 0x036000000d00780b */ /* 0x000fd20003f2e200 */
[----:B------:R-:W-:-:S05]  /*0290*/  FFMA R0, RZ, R9, R5 ;  /* 0x00000009ff007223 */ /* 0x000fca0000000005 */
[----:B------:R-:W-:Y:S01]  /*02a0*/  FSETP.GT.AND P0, PT, |R0|, 1.469367938527859385e-39, PT ;  /* 0x001000000000780b */ /* 0x000fe20003f04200 */
[----:B-----5:R-:W-:-:S12]  /*02b0*/  DADD R10, R10, -R14 ;  /* 0x000000000a0a7229 */ /* 0x020fd8000000080e */
[----:B------:R-:W-:Y:S05]  /*02c0*/  @P0 BRA P1, `(.L_x_1) ;  /* 0x0000000000200947 */ /* 0x000fea0000800000 */
[----:B------:R-:W-:Y:S01]  /*02d0*/  IMAD.MOV.U32 R26, RZ, RZ, R12 ;  /* 0x000000ffff1a7224 */ /* 0x000fe200078e000c */
[----:B------:R-:W-:Y:S01]  /*02e0*/  MOV R27, R13 ;  /* 0x0000000d001b7202 */ /* 0x000fe20000000f00 */
[----:B------:R-:W-:Y:S01]  /*02f0*/  IMAD.MOV.U32 R6, RZ, RZ, R8 ;  /* 0x000000ffff067224 */ /* 0x000fe200078e0008 */
[----:B------:R-:W-:Y:S01]  /*0300*/  MOV R0, 0x330 ;  /* 0x0000033000007802 */ /* 0x000fe20000000f00 */
[----:B------:R-:W-:-:S07]  /*0310*/  IMAD.MOV.U32 R25, RZ, RZ, R9 ;  /* 0x000000ffff197224 */ /* 0x000fce00078e0009 */
[----:B------:R-:W-:Y:S05]  /*0320*/  CALL.REL.NOINC `($__internal_0_$__cuda_sm20_div_rn_f64_full) ;  /* 0x0000001800e87944 */ /* 0x000fea0003c00000 */
[----:B------:R-:W-:Y:S01]  /*0330*/  MOV R4, R28 ;  /* 0x0000001c00047202 */ /* 0x000fe20000000f00 */
[----:B------:R-:W-:-:S07]  /*0340*/  IMAD.MOV.U32 R5, RZ, RZ, R29 ;  /* 0x000000ffff057224 */ /* 0x000fce00078e001d */
.L_x_1:
[----:B------:R-:W-:Y:S05]  /*0350*/  BSYNC.RECONVERGENT B0 ;  /* 0x0000000000007941 */ /* 0x000fea0003800200 */
.L_x_0:
[----:B------:R-:W0:Y:S01]  /*0360*/  MUFU.RCP64H R7, R11 ;  /* 0x0000000b00077308 */ /* 0x000e220000001800 */
[----:B------:R-:W-:Y:S01]  /*0370*/  IMAD.MOV.U32 R6, RZ, RZ, 0x1 ;  /* 0x00000001ff067424 */ /* 0x000fe200078e00ff */
[----:B------:R-:W-:Y:S01]  /*0380*/  FSETP.GEU.AND P1, PT, |R13|, 6.5827683646048100446e-37, PT ;  /* 0x036000000d00780b */ /* 0x000fe20003f2e200 */
[----:B------:R-:W-:Y:S04]  /*0390*/  BSSY.RECONVERGENT B0, `(.L_x_2) ;  /* 0x0000014000007945 */ /* 0x000fe80003800200 */
[----:B0-----:R-:W-:-:S08]  /*03a0*/  DFMA R14, -R10, R6, 1 ;  /* 0x3ff000000a0e742b */ /* 0x001fd00000000106 */
[----:B------:R-:W-:-:S08]  /*03b0*/  DFMA R14, R14, R14, R14 ;  /* 0x0000000e0e0e722b */ /* 0x000fd0000000000e */
[----:B------:R-:W-:-:S08]  /*03c0*/  DFMA R14, R6, R14, R6 ;  /* 0x0000000e060e722b */ /* 0x000fd00000000006 */
[----:B------:R-:W-:-:S08]  /*03d0*/  DFMA R6, -R10, R14, 1 ;  /* 0x3ff000000a06742b */ /* 0x000fd0000000010e */
[----:B------:R-:W-:-:S08]  /*03e0*/  DFMA R6, R14, R6, R14 ;  /* 0x000000060e06722b */ /* 0x000fd0000000000e */
[----:B------:R-:W-:-:S08]  /*03f0*/  DMUL R14, R12, R6 ;  /* 0x000000060c0e7228 */ /* 0x000fd00000000000 */
[----:B------:R-:W-:-:S08]  /*0400*/  DFMA R16, -R10, R14, R12 ;  /* 0x0000000e0a10722b */ /* 0x000fd0000000010c */
[----:B------:R-:W-:-:S10]  /*0410*/  DFMA R6, R6, R16, R14 ;  /* 0x000000100606722b */ /* 0x000fd4000000000e */
[----:B------:R-:W-:-:S05]  /*0420*/  FFMA R0, RZ, R11, R7 ;  /* 0x0000000bff007223 */ /* 0x000fca0000000007 */
[----:B------:R-:W-:-:S13]  /*0430*/  FSETP.GT.AND P0, PT, |R0|, 1.469367938527859385e-39, PT ;  /* 0x001000000000780b */ /* 0x000fda0003f04200 */
[----:B------:R-:W-:Y:S05]  /*0440*/  @P0 BRA P1, `(.L_x_3) ;  /* 0x0000000000200947 */ /* 0x000fea0000800000 */
[----:B------:R-:W-:Y:S01]  /*0450*/  MOV R26, R12 ;  /* 0x0000000c001a7202 */ /* 0x000fe20000000f00 */
[----:B------:R-:W-:Y:S01]  /*0460*/  IMAD.MOV.U32 R27, RZ, RZ, R13 ;  /* 0x000000ffff1b7224 */ /* 0x000fe200078e000d */
[----:B------:R-:W-:Y:S01]  /*0470*/  MOV R25, R11 ;  /* 0x0000000b00197202 */ /* 0x000fe20000000f00 */
[----:B------:R-:W-:Y:S01]  /*0480*/  IMAD.MOV.U32 R6, RZ, RZ, R10 ;  /* 0x000000ffff067224 */ /* 0x000fe200078e000a */
[----:B------:R-:W-:-:S07]  /*0490*/  MOV R0, 0x4b0 ;  /* 0x000004b000007802 */ /* 0x000fce0000000f00 */
[----:B------:R-:W-:Y:S05]  /*04a0*/  CALL.REL.NOINC `($__internal_0_$__cuda_sm20_div_rn_f64_full) ;  /* 0x0000001800887944 */ /* 0x000fea0003c00000 */
[----:B------:R-:W-:Y:S02]  /*04b0*/  IMAD.MOV.U32 R6, RZ, RZ, R28 ;  /* 0x000000ffff067224 */ /* 0x000fe400078e001c */
[----:B------:R-:W-:-:S07]  /*04c0*/  IMAD.MOV.U32 R7, RZ, RZ, R29 ;  /* 0x000000ffff077224 */ /* 0x000fce00078e001d */
.L_x_3:
[----:B------:R-:W-:Y:S05]  /*04d0*/  BSYNC.RECONVERGENT B0 ;  /* 0x0000000000007941 */ /* 0x000fea0003800200 */
.L_x_2:
[----:B------:R-:W0:Y:S01]  /*04e0*/  LDCU.64 UR6, c[0x0][0x3a0] ;  /* 0x00007400ff0677ac */ /* 0x000e220008000a00 */
[----:B------:R-:W1:Y:S01]  /*04f0*/  LDC.64 R14, c[0x0][0x418] ;  /* 0x00010600ff0e7b82 */ /* 0x000e620000000a00 */
[----:B------:R-:W2:Y:S07]  /*0500*/  LDCU UR4, c[0x0][0x384] ;  /* 0x00007080ff0477ac */ /* 0x000eae0008000800 */
[----:B------:R-:W3:Y:S08]  /*0510*/  LDC.64 R16, c[0x0][0x420] ;  /* 0x00010800ff107b82 */ /* 0x000ef00000000a00 */
[----:B------:R-:W4:Y:S01]  /*0520*/  LDC.64 R18, c[0x0][0x428] ;  /* 0x00010a00ff127b82 */ /* 0x000f220000000a00 */
[----:B0-----:R-:W-:Y:S01]  /*0530*/  DSETP.GTU.AND P0, PT, |R12|, UR6, PT ;  /* 0x000000060c007e2a */ /* 0x001fe2000bf0c200 */
[----:B--2---:R-:W-:-:S06]  /*0540*/  UIADD3 UR4, UPT, UPT, UR4, -0x2, URZ ;  /* 0xfffffffe04047890 */ /* 0x004fcc000fffe0ff */
[----:B------:R-:W0:Y:S01]  /*0550*/  LDC.64 R12, c[0x0][0x408] ;  /* 0x00010200ff0c7b82 */ /* 0x000e220000000a00 */
[----:B-1----:R-:W-:-:S06]  /*0560*/  IMAD.WIDE R14, R3, 0x8, R14 ;  /* 0x00000008030e7825 */ /* 0x002fcc00078e020e */
[----:B------:R-:W5:Y:S01]  /*0570*/  LDG.E.64 R14, desc[UR10][R14.64] ;  /* 0x0000000a0e0e7981 */ /* 0x000f62000c1e1b00 */
[----:B------:R-:W1:Y:S01]  /*0580*/  @!P0 LDC R0, c[0x0][0x380] ;  /* 0x0000e000ff008b82 */ /* 0x000e620000000800 */
[----:B---3--:R-:W-:-:S06]  /*0590*/  IMAD.WIDE R16, R3, 0x8, R16 ;  /* 0x0000000803107825 */ /* 0x008fcc00078e0210 */
[----:B------:R-:W5:Y:S01]  /*05a0*/  LDG.E.64 R16, desc[UR10][R16.64] ;  /* 0x0000000a10107981 */ /* 0x000f62000c1e1b00 */
[----:B------:R-:W2:Y:S01]  /*05b0*/  @!P0 LDC.64 R26, c[0x0][0x410] ;  /* 0x00010400ff1a8b82 */ /* 0x000ea20000000a00 */
[----:B----4-:R-:W-:-:S06]  /*05c0*/  IMAD.WIDE R18, R3, 0x8, R18 ;  /* 0x0000000803127825 */ /* 0x010fcc00078e0212 */
[----:B------:R-:W5:Y:S01]  /*05d0*/  LDG.E.64 R18, desc[UR10][R18.64] ;  /* 0x0000000a12127981 */ /* 0x000f62000c1e1b00 */
[----:B0-----:R-:W-:-:S04]  /*05e0*/  IMAD.WIDE R12, R3, 0x8, R12 ;  /* 0x00000008030c7825 */ /* 0x001fc800078e020c */
[----:B-1----:R-:W-:-:S04]  /*05f0*/  @!P0 IMAD R21, R0, UR4, R3 ;  /* 0x0000000400158c24 */ /* 0x002fc8000f8e0203 */
[----:B--2---:R-:W-:Y:S02]  /*0600*/  @!P0 IMAD.WIDE R26, R21, 0x8, R26 ;  /* 0x00000008151a8825 */ /* 0x004fe400078e021a */
[----:B------:R0:W5:Y:S04]  /*0610*/  LDG.E.64 R20, desc[UR10][R12.64] ;  /* 0x0000000a0c147981 */ /* 0x000168000c1e1b00 */
[----:B------:R-:W5:Y:S01]  /*0620*/  @!P0 LDG.E.64 R26, desc[UR10][R26.64] ;  /* 0x0000000a1a1a8981 */ /* 0x000f62000c1e1b00 */
[----:B------:R-:W-:Y:S04]  /*0630*/  BSSY.RECONVERGENT B0, `(.L_x_4) ;  /* 0x0000027000007945 */ /* 0x000fe80003800200 */
[----:B------:R-:W-:Y:S05]  /*0640*/  @!P0 BRA `(.L_x_5) ;  /* 0x0000000000948947 */ /* 0x000fea0003800000 */
[----:B------:R-:W-:Y:S02]  /*0650*/  DSETP.GT.AND P0, PT, |R10|, UR6, PT ;  /* 0x000000060a007e2a */ /* 0x000fe4000bf04200 */
[----:B------:R-:W-:Y:S02]  /*0660*/  DSETP.LE.AND P1, PT, |R8|, UR6, PT ;  /* 0x0000000608007e2a */ /* 0x000fe4000bf23200 */
[----:B-----5:R-:W-:-:S12]  /*0670*/  DADD R26, -RZ, |R6| ;  /* 0x00000000ff1a7229 */ /* 0x020fd80000000506 */
[----:B------:R-:W-:Y:S05]  /*0680*/  @P0 BRA P1, `(.L_x_5) ;  /* 0x0000000000840947 */ /* 0x000fea0000800000 */
[----:B------:R-:W-:Y:S02]  /*0690*/  DSETP.GTU.AND P0, PT, |R10|, UR6, PT ;  /* 0x000000060a007e2a */ /* 0x000fe4000bf0c200 */
[----:B------:R-:W-:Y:S02]  /*06a0*/  DSETP.GT.AND P1, PT, |R8|, UR6, PT ;  /* 0x0000000608007e2a */ /* 0x000fe4000bf24200 */
[----:B------:R-:W-:-:S12]  /*06b0*/  DADD R26, -RZ, |R4| ;  /* 0x00000000ff1a7229 */ /* 0x000fd80000000504 */
[----:B------:R-:W-:Y:S05]  /*06c0*/  @!P0 BRA P1, `(.L_x_5) ;  /* 0x0000000000748947 */ /* 0x000fea0000800000 */
[----:B------:R-:W-:-:S14]  /*06d0*/  DSETP.GTU.OR P0, PT, |R8|, UR6, P0 ;  /* 0x0000000608007e2a */ /* 0x000fdc000870c600 */
[----:B------:R-:W-:Y:S05]  /*06e0*/  @P0 BRA `(.L_x_6) ;  /* 0x0000000000180947 */ /* 0x000fea0003800000 */
[----:B------:R-:W1:Y:S08]  /*06f0*/  LDC R0, c[0x0][0x380] ;  /* 0x0000e000ff007b82 */ /* 0x000e700000000800 */
[----:B------:R-:W2:Y:S01]  /*0700*/  LDC.64 R4, c[0x0][0x410] ;  /* 0x00010400ff047b82 */ /* 0x000ea20000000a00 */
[----:B-1----:R-:W-:-:S04]  /*0710*/  IMAD R7, R0, UR4, R3 ;  /* 0x0000000400077c24 */ /* 0x002fc8000f8e0203 */
[----:B--2---:R-:W-:-:S05]  /*0720*/  IMAD.WIDE R4, R7, 0x8, R4 ;  /* 0x0000000807047825 */ /* 0x004fca00078e0204 */
[----:B------:R1:W5:Y:S01]  /*0730*/  LDG.E.64 R26, desc[UR10][R4.64] ;  /* 0x0000000a041a7981 */ /* 0x000362000c1e1b00 */
[----:B------:R-:W-:Y:S05]  /*0740*/  BRA `(.L_x_5) ;  /* 0x0000000000547947 */ /* 0x000fea0003800000 */
.L_x_6:
[----:B------:R-:W-:Y:S01]  /*0750*/  DMUL R10, |R6|, |R4| ;  /* 0x40000004060a7228 */ /* 0x000fe20000000200 */
[----:B------:R-:W-:Y:S01]  /*0760*/  IMAD.MOV.U32 R8, RZ, RZ, 0x0 ;  /* 0x00000000ff087424 */ /* 0x000fe200078e00ff */
[----:B------:R-:W-:Y:S01]  /*0770*/  BSSY.RECONVERGENT B1, `(.L_x_5) ;  /* 0x0000012000017945 */ /* 0x000fe20003800200 */
[----:B------:R-:W-:-:S03]  /*0780*/  IMAD.MOV.U32 R9, RZ, RZ, 0x3fd80000 ;  /* 0x3fd80000ff097424 */ /* 0x000fc600078e00ff */
[----:B------:R-:W1:Y:S04]  /*0790*/  MUFU.RSQ64H R5, R11 ;  /* 0x0000000b00057308 */ /* 0x000e680000001c00 */
[----:B------:R-:W-:-:S04]  /*07a0*/  IADD3 R4, PT, PT, R11, -0x3500000, RZ ;  /* 0xfcb000000b047810 */ /* 0x000fc80007ffe0ff */
[----:B------:R-:W-:Y:S02]  /*07b0*/  ISETP.GE.U32.AND P0, PT, R4, 0x7ca00000, PT ;  /* 0x7ca000000400780c */ /* 0x000fe40003f06070 */
[----:B-1----:R-:W-:-:S08]  /*07c0*/  DMUL R6, R4, R4 ;  /* 0x0000000404067228 */ /* 0x002fd00000000000 */
[----:B------:R-:W-:-:S08]  /*07d0*/  DFMA R6, R10, -R6, 1 ;  /* 0x3ff000000a06742b */ /* 0x000fd00000000806 */
[----:B------:R-:W-:Y:S02]  /*07e0*/  DFMA R8, R6, R8, 0.5 ;  /* 0x3fe000000608742b */ /* 0x000fe40000000008 */
[----:B------:R-:W-:-:S08]  /*07f0*/  DMUL R6, R4, R6 ;  /* 0x0000000604067228 */ /* 0x000fd00000000000 */
[----:B------:R-:W-:-:S08]  /*0800*/  DFMA R8, R8, R6, R4 ;  /* 0x000000060808722b */ /* 0x000fd00000000004 */
[----:B------:R-:W-:Y:S02]  /*0810*/  DMUL R22, R10, R8 ;  /* 0x000000080a167228 */ /* 0x000fe40000000000 */
[----:B------:R-:W-:Y:S01]  /*0820*/  IADD3 R7, PT, PT, R9, -0x100000, RZ ;  /* 0xfff0000009077810 */ /* 0x000fe20007ffe0ff */
[----:B------:R-:W-:-:S05]  /*0830*/  IMAD.MOV.U32 R6, RZ, RZ, R8 ;  /* 0x000000ffff067224 */ /* 0x000fca00078e0008 */
[----:B------:R-:W-:-:S08]  /*0840*/  DFMA R24, R22, -R22, R10 ;  /* 0x800000161618722b */ /* 0x000fd0000000000a */
[----:B------:R-:W-:Y:S01]  /*0850*/  DFMA R26, R24, R6, R22 ;  /* 0x00000006181a722b */ /* 0x000fe20000000016 */
[----:B------:R-:W-:Y:S10]  /*0860*/  @!P0 BRA `(.L_x_7) ;  /* 0x0000000000088947 */ /* 0x000ff40003800000 */
[----:B------:R-:W-:-:S07]  /*0870*/  MOV R0, 0x890 ;  /* 0x0000089000007802 */ /* 0x000fce0000000f00 */
[----:B0-----:R-:W-:Y:S05]  /*0880*/  CALL.REL.NOINC `($__internal_1_$__cuda_sm20_dsqrt_rn_f64_mediumpath_v1) ;  /* 0x0000001c00047944 */ /* 0x001fea0003c00000 */
.L_x_7:
[----:B------:R-:W-:Y:S05]  /*0890*/  BSYNC.RECONVERGENT B1 ;  /* 0x0000000000017941 */ /* 0x000fea0003800200 */
.L_x_5:
[----:B------:R-:W-:Y:S05]  /*08a0*/  BSYNC.RECONVERGENT B0 ;  /* 0x0000000000007941 */ /* 0x000fea0003800200 */
.L_x_4:
[----:B------:R-:W2:Y:S08]  /*08b0*/  LDC R6, c[0x0][0x388] ;  /* 0x0000e200ff067b82 */ /* 0x000eb00000000800 */
[----:B------:R-:W3:Y:S08]  /*08c0*/  LDC.64 R22, c[0x0][0x380] ;  /* 0x0000e000ff167b82 */ /* 0x000ef00000000a00 */
[----:B------:R-:W4:Y:S01]  /*08d0*/  LDC.64 R24, c[0x0][0x410] ;  /* 0x00010400ff187b82 */ /* 0x000f220000000a00 */
[----:B--2---:R-:W-:-:S04]  /*08e0*/  IABS R7, R6 ;  /* 0x0000000600077213 */ /* 0x004fc80000000000 */
[----:B------:R-:W2:Y:S01]  /*08f0*/  I2F.RP R0, R7 ;  /* 0x0000000700007306 */ /* 0x000ea20000209400 */
[----:B---3--:R-:W-:-:S07]  /*0900*/  ISETP.GE.AND P1, PT, R23, RZ, PT ;  /* 0x000000ff1700720c */ /* 0x008fce0003f26270 */
[----:B--2---:R-:W1:Y:S02]  /*0910*/  MUFU.RCP R0, R0 ;  /* 0x0000000000007308 */ /* 0x004e640000001000 */
[----:B-1----:R-:W-:Y:S02]  /*0920*/  VIADD R4, R0, 0xffffffe ;  /* 0x0ffffffe00047836 */ /* 0x002fe40000000000 */
[----:B------:R-:W-:-:S04]  /*0930*/  VIADD R0, R23, 0xffffffff ;  /* 0xffffffff17007836 */ /* 0x000fc80000000000 */
[----:B------:R1:W2:Y:S02]  /*0940*/  F2I.FTZ.U32.TRUNC.NTZ R5, R4 ;  /* 0x0000000400057305 */ /* 0x0002a4000021f000 */
[----:B-1----:R-:W-:Y:S01]  /*0950*/  IMAD.MOV.U32 R4, RZ, RZ, RZ ;  /* 0x000000ffff047224 */ /* 0x002fe200078e00ff */
[----:B--2---:R-:W-:-:S05]  /*0960*/  IADD3 R2, PT, PT, RZ, -R5, RZ ;  /* 0x80000005ff027210 */ /* 0x004fca0007ffe0ff */
[----:B------:R-:W-:Y:S01]  /*0970*/  IMAD R9, R2, R7, RZ ;  /* 0x0000000702097224 */ /* 0x000fe200078e02ff */
[----:B------:R-:W-:-:S03]  /*0980*/  IABS R2, R23 ;  /* 0x0000001700027213 */ /* 0x000fc60000000000 */
[----:B------:R-:W-:-:S04]  /*0990*/  IMAD.HI.U32 R5, R5, R9, R4 ;  /* 0x0000000905057227 */ /* 0x000fc800078e0004 */
[----:B------:R-:W-:Y:S02]  /*09a0*/  IMAD R9, R0, R22, R3 ;  /* 0x0000001600097224 */ /* 0x000fe400078e0203 */
[----:B------:R-:W-:-:S04]  /*09b0*/  IMAD.HI.U32 R5, R5, R2, RZ ;  /* 0x0000000205057227 */ /* 0x000fc800078e00ff */
[----:B------:R-:W-:-:S04]  /*09c0*/  IMAD.MOV R5, RZ, RZ, -R5 ;  /* 0x000000ffff057224 */ /* 0x000fc800078e0a05 */
[----:B------:R-:W-:Y:S02]  /*09d0*/  IMAD R2, R7, R5, R2 ;  /* 0x0000000507027224 */ /* 0x000fe400078e0202 */
[----:B----4-:R-:W-:-:S03]  /*09e0*/  IMAD.WIDE R4, R9, 0x8, R24 ;  /* 0x0000000809047825 */ /* 0x010fc600078e0218 */
[----:B------:R-:W-:Y:S02]  /*09f0*/  ISETP.GT.U32.AND P0, PT, R7, R2, PT ;  /* 0x000000020700720c */ /* 0x000fe40003f04070 */
[----:B-----5:R1:W-:Y:S11]  /*0a00*/  STG.E.64 desc[UR10][R4.64], R26 ;  /* 0x0000001a04007986 */ /* 0x0203f6000c101b0a */
[----:B------:R-:W-:-:S04]  /*0a10*/  @!P0 IADD3 R2, PT, PT, R2, -R7, RZ ;  /* 0x8000000702028210 */ /* 0x000fc80007ffe0ff */
[----:B------:R-:W-:-:S13]  /*0a20*/  ISETP.GT.U32.AND P0, PT, R7, R2, PT ;  /* 0x000000020700720c */ /* 0x000fda0003f04070 */
[----:B------:R-:W-:Y:S01]  /*0a30*/  @!P0 IMAD.IADD R2, R2, 0x1, -R7 ;  /* 0x0000000102028824 */ /* 0x000fe200078e0a07 */
[----:B------:R-:W-:Y:S01]  /*0a40*/  ISETP.NE.AND P0, PT, R6, RZ, PT ;  /* 0x000000ff0600720c */ /* 0x000fe20003f05270 */
[----:B------:R-:W-:-:S03]  /*0a50*/  IMAD.MOV.U32 R7, RZ, RZ, R21 ;  /* 0x000000ffff077224 */ /* 0x000fc600078e0015 */
[----:B------:R-:W-:-:S09]  /*0a60*/  @!P1 IADD3 R2, PT, PT, -R2, RZ, RZ ;  /* 0x000000ff02029210 */ /* 0x000fd20007ffe1ff */
[----:B------:R-:W-:Y:S01]  /*0a70*/  @!P0 LOP3.LUT R2, RZ, R6, RZ, 0x33, !PT ;  /* 0x00000006ff028212 */ /* 0x000fe200078e33ff */
[----:B------:R-:W-:-:S03]  /*0a80*/  IMAD.MOV.U32 R6, RZ, RZ, R20 ;  /* 0x000000ffff067224 */ /* 0x000fc600078e0014 */
[----:B------:R-:W-:-:S13]  /*0a90*/  ISETP.NE.AND P0, PT, R2, RZ, PT ;  /* 0x000000ff0200720c */ /* 0x000fda0003f05270 */
[----:B-1----:R-:W-:Y:S05]  /*0aa0*/  @P0 BRA `(.L_x_8) ;  /* 0x0000001000b00947 */ /* 0x002fea0003800000 */
[----:B------:R-:W1:Y:S01]  /*0ab0*/  LDC R0, c[0x0][0x38c] ;  /* 0x0000e300ff007b82 */ /* 0x000e620000000800 */
[----:B------:R-:W-:Y:S02]  /*0ac0*/  CS2R R34, SRZ ;  /* 0x0000000000227805 */ /* 0x000fe4000001ff00 */
[----:B-1----:R-:W-:-:S13]  /*0ad0*/  ISETP.GE.AND P0, PT, R0, 0x1, PT ;  /* 0x000000010000780c */ /* 0x002fda0003f06270 */
[----:B------:R-:W-:Y:S05]  /*0ae0*/  @!P0 BRA `(.L_x_9) ;  /* 0x0000000c000c8947 */ /* 0x000fea0003800000 */
[----:B------:R-:W1:Y:S01]  /*0af0*/  LDCU UR5, c[0x0][0x38c] ;  /* 0x00007180ff0577ac */ /* 0x000e620008000800 */
[----:B------:R-:W-:Y:S02]  /*0b00*/  ISETP.GE.U32.AND P0, PT, R0, 0x10, PT ;  /* 0x000000100000780c */ /* 0x000fe40003f06070 */
[----:B------:R-:W-:Y:S02]  /*0b10*/  CS2R R34, SRZ ;  /* 0x0000000000227805 */ /* 0x000fe4000001ff00 */
[----:B------:R-:W-:Y:S01]  /*0b20*/  MOV R2, RZ ;  /* 0x000000ff00027202 */ /* 0x000fe20000000f00 */
[----:B-1----:R-:W-:-:S04]  /*0b30*/  ULOP3.LUT UR12, UR5, 0xf, URZ, 0xc0, !UPT ;  /* 0x0000000f050c7892 */ /* 0x002fc8000f8ec0ff */
[----:B------:R-:W-:-:S04]  /*0b40*/  UISETP.NE.AND UP0, UPT, UR12, URZ, UPT ;  /* 0x000000ff0c00728c */ /* 0x000fc8000bf05270 */
[----:B------:R-:W-:Y:S07]  /*0b50*/  @!P0 BRA `(.L_x_10) ;  /* 0x00000004009c8947 */ /* 0x000fee0003800000 */
[----:B------:R-:W1:Y:S01]  /*0b60*/  LDCU UR4, c[0x0][0x384] ;  /* 0x00007080ff0477ac */ /* 0x000e620008000800 */
[----:B------:R-:W-:Y:S01]  /*0b70*/  IMAD.MOV.U32 R4, RZ, RZ, R9 ;  /* 0x000000ffff047224 */ /* 0x000fe200078e0009 */
[----:B------:R-:W-:Y:S01]  /*0b80*/  LOP3.LUT R2, R0, 0x7ffffff0, RZ, 0xc0, !PT ;  /* 0x7ffffff000027812 */ /* 0x000fe200078ec0ff */
[C---:B------:R-:W-:Y:S01]  /*0b90*/  VIADD R38, R23.reuse, 0xfffffffd ;  /* 0xfffffffd17267836 */ /* 0x040fe20000000000 */
[C---:B------:R-:W-:Y:S01]  /*0ba0*/  IADD3 R0, PT, PT, R23.reuse, -0x4, RZ ;  /* 0xfffffffc17007810 */ /* 0x040fe20007ffe0ff */
[C---:B------:R-:W-:Y:S01]  /*0bb0*/  VIADD R5, R23.reuse, 0xfffffffb ;  /* 0xfffffffb17057836 */ /* 0x040fe20000000000 */
[C---:B------:R-:W-:Y:S01]  /*0bc0*/  IADD3 R7, PT, PT, R23.reuse, -0x7, RZ ;  /* 0xfffffff917077810 */ /* 0x040fe20007ffe0ff */
[C---:B------:R-:W-:Y:S01]  /*0bd0*/  VIADD R6, R23.reuse, 0xfffffffa ;  /* 0xfffffffa17067836 */ /* 0x040fe20000000000 */
[C---:B------:R-:W-:Y:S01]  /*0be0*/  IADD3 R10, PT, PT, R23.reuse, -0xa, RZ ;  /* 0xfffffff6170a7810 */ /* 0x040fe20007ffe0ff */
[C---:B------:R-:W-:Y:S01]  /*0bf0*/  VIADD R8, R23.reuse, 0xfffffff8 ;  /* 0xfffffff817087836 */ /* 0x040fe20000000000 */
[----:B------:R-:W-:Y:S01]  /*0c00*/  CS2R R34, SRZ ;  /* 0x0000000000227805 */ /* 0x000fe2000001ff00 */
[C---:B------:R-:W-:Y:S01]  /*0c10*/  VIADD R9, R23.reuse, 0xfffffff7 ;  /* 0xfffffff717097836 */ /* 0x040fe20000000000 */
[----:B------:R-:W-:Y:S01]  /*0c20*/  IADD3 R36, PT, PT, -R2, RZ, RZ ;  /* 0x000000ff02247210 */ /* 0x000fe20007ffe1ff */
[----:B------:R-:W-:-:S02]  /*0c30*/  VIADD R11, R23, 0xfffffff5 ;  /* 0xfffffff5170b7836 */ /* 0x000fc40000000000 */
[----:B------:R-:W-:Y:S02]  /*0c40*/  VIADD R23, R23, 0xfffffff4 ;  /* 0xfffffff417177836 */ /* 0x000fe40000000000 */
[-CC-:B------:R-:W-:Y:S01]  /*0c50*/  IMAD R38, R38, R22.reuse, R3.reuse ;  /* 0x0000001626267224 */ /* 0x180fe200078e0203 */
[----:B-1----:R-:W-:Y:S01]  /*0c60*/  UIADD3 UR6, UPT, UPT, UR4, -0xd, URZ ;  /* 0xfffffff304067890 */ /* 0x002fe2000fffe0ff */
[-CC-:B------:R-:W-:Y:S01]  /*0c70*/  IMAD R0, R0, R22.reuse, R3.reuse ;  /* 0x0000001600007224 */ /* 0x180fe200078e0203 */
[----:B------:R-:W-:Y:S01]  /*0c80*/  UIADD3 UR7, UPT, UPT, UR4, -0xe, URZ ;  /* 0xfffffff204077890 */ /* 0x000fe2000fffe0ff */
[-CC-:B------:R-:W-:Y:S01]  /*0c90*/  IMAD R5, R5, R22.reuse, R3.reuse ;  /* 0x0000001605057224 */ /* 0x180fe200078e0203 */
[----:B------:R-:W-:Y:S01]  /*0ca0*/  UIADD3 UR8, UPT, UPT, UR4, -0xf, URZ ;  /* 0xfffffff104087890 */ /* 0x000fe2000fffe0ff */
[-CC-:B------:R-:W-:Y:S01]  /*0cb0*/  IMAD R6, R6, R22.reuse, R3.reuse ;  /* 0x0000001606067224 */ /* 0x180fe200078e0203 */
[----:B------:R-:W-:Y:S01]  /*0cc0*/  UIADD3 UR9, UPT, UPT, UR4, -0x10, URZ ;  /* 0xfffffff004097890 */ /* 0x000fe2000fffe0ff */
[-CC-:B------:R-:W-:Y:S01]  /*0cd0*/  IMAD R7, R7, R22.reuse, R3.reuse ;  /* 0x0000001607077224 */ /* 0x180fe200078e0203 */
[----:B------:R-:W-:Y:S01]  /*0ce0*/  UIADD3 UR4, UPT, UPT, UR4, -0x2, URZ ;  /* 0xfffffffe04047890 */ /* 0x000fe2000fffe0ff */
[----:B------:R-:W-:-:S02]  /*0cf0*/  IMAD R8, R8, R22, R3 ;  /* 0x0000001608087224 */ /* 0x000fc400078e0203 */
[-CC-:B------:R-:W-:Y:S02]  /*0d00*/  IMAD R9, R9, R22.reuse, R3.reuse ;  /* 0x0000001609097224 */ /* 0x180fe400078e0203 */
[-CC-:B------:R-:W-:Y:S02]  /*0d10*/  IMAD R10, R10, R22.reuse, R3.reuse ;  /* 0x000000160a0a7224 */ /* 0x180fe400078e0203 */
[-CC-:B------:R-:W-:Y:S02]  /*0d20*/  IMAD R11, R11, R22.reuse, R3.reuse ;  /* 0x000000160b0b7224 */ /* 0x180fe400078e0203 */
[--C-:B------:R-:W-:Y:S02]  /*0d30*/  IMAD R23, R23, R22, R3.reuse ;  /* 0x0000001617177224 */ /* 0x100fe400078e0203 */
[C-C-:B------:R-:W-:Y:S02]  /*0d40*/  IMAD R37, R22.reuse, UR6, R3.reuse ;  /* 0x0000000616257c24 */ /* 0x140fe4000f8e0203 */
[----:B------:R-:W-:-:S02]  /*0d50*/  IMAD R39, R22, UR7, R3 ;  /* 0x0000000716277c24 */ /* 0x000fc4000f8e0203 */
[C-C-:B------:R-:W-:Y:S02]  /*0d60*/  IMAD R41, R22.reuse, UR8, R3.reuse ;  /* 0x0000000816297c24 */ /* 0x140fe4000f8e0203 */
[C-C-:B------:R-:W-:Y:S02]  /*0d70*/  IMAD R43, R22.reuse, UR9, R3.reuse ;  /* 0x00000009162b7c24 */ /* 0x140fe4000f8e0203 */
[----:B------:R-:W-:-:S07]  /*0d80*/  IMAD R45, R22, UR4, R3 ;  /* 0x00000004162d7c24 */ /* 0x000fce000f8e0203 */
.L_x_11:
[----:B------:R-:W-:-:S05]  /*0d90*/  IMAD.WIDE R26, R4, 0x8, R24 ;  /* 0x00000008041a7825 */ /* 0x000fca00078e0218 */
[----:B------:R1:W2:Y:S01]  /*0da0*/  LDG.E.64 R30, desc[UR10][R26.64] ;  /* 0x0000000a1a1e7981 */ /* 0x0002a2000c1e1b00 */
[----:B------:R-:W-:-:S06]  /*0db0*/  IMAD.WIDE R28, R45, 0x8, R24 ;  /* 0x000000082d1c7825 */ /* 0x000fcc00078e0218 */
[----:B------:R-:W3:Y:S01]  /*0dc0*/  LDG.E.64 R28, desc[UR10][R28.64] ;  /* 0x0000000a1c1c7981 */ /* 0x000ee2000c1e1b00 */
[----:B-1----:R-:W-:-:S04]  /*0dd0*/  IMAD.WIDE R26, R38, 0x8, R24 ;  /* 0x00000008261a7825 */ /* 0x002fc800078e0218 */
[----:B------:R-:W-:Y:S02]  /*0de0*/  IMAD.WIDE R32, R0, 0x8, R24 ;  /* 0x0000000800207825 */ /* 0x000fe400078e0218 */
[----:B------:R-:W4:Y:S04]  /*0df0*/  LDG.E.64 R26, desc[UR10][R26.64] ;  /* 0x0000000a1a1a7981 */ /* 0x000f28000c1e1b00 */
[----:B------:R-:W5:Y:S01]  /*0e00*/  LDG.E.64 R32, desc[UR10][R32.64] ;  /* 0x0000000a20207981 */ /* 0x000f62000c1e1b00 */
[----:B--2---:R-:W-:-:S08]  /*0e10*/  DADD R30, R30, R34 ;  /* 0x000000001e1e7229 */ /* 0x004fd00000000022 */
[----:B---3--:R-:W-:Y:S01]  /*0e20*/  DADD R28, R30, R28 ;  /* 0x000000001e1c7229 */ /* 0x008fe2000000001c */
[----:B------:R-:W-:-:S06]  /*0e30*/  IMAD.WIDE R30, R5, 0x8, R24 ;  /* 0x00000008051e7825 */ /* 0x000fcc00078e0218 */
[----:B------:R-:W2:Y:S01]  /*0e40*/  LDG.E.64 R30, desc[UR10][R30.64] ;  /* 0x0000000a1e1e7981 */ /* 0x000ea2000c1e1b00 */
[----:B----4-:R-:W-:Y:S01]  /*0e50*/  DADD R26, R28, R26 ;  /* 0x000000001c1a7229 */ /* 0x010fe2000000001a */
[----:B------:R-:W-:-:S06]  /*0e60*/  IMAD.WIDE R28, R6, 0x8, R24 ;  /* 0x00000008061c7825 */ /* 0x000fcc00078e0218 */
[----:B------:R-:W3:Y:S01]  /*0e70*/  LDG.E.64 R28, desc[UR10][R28.64] ;  /* 0x0000000a1c1c7981 */ /* 0x000ee2000c1e1b00 */
[----:B-----5:R-:W-:Y:S01]  /*0e80*/  DADD R32, R26, R32 ;  /* 0x000000001a207229 */ /* 0x020fe20000000020 */
[----:B------:R-:W-:-:S04]  /*0e90*/  IMAD.WIDE R26, R7, 0x8, R24 ;  /* 0x00000008071a7825 */ /* 0x000fc800078e0218 */
[--C-:B------:R-:W-:Y:S02]  /*0ea0*/  IMAD.WIDE R34, R8, 0x8, R24.reuse ;  /* 0x0000000808227825 */ /* 0x100fe400078e0218 */
[----:B------:R-:W4:Y:S04]  /*0eb0*/  LDG.E.64 R26, desc[UR10][R26.64] ;  /* 0x0000000a1a1a7981 */ /* 0x000f28000c1e1b00 */
[----:B------:R-:W5:Y:S01]  /*0ec0*/  LDG.E.64 R34, desc[UR10][R34.64] ;  /* 0x0000000a22227981 */ /* 0x000f62000c1e1b00 */
[----:B--2---:R-:W-:Y:S01]  /*0ed0*/  DADD R30, R32, R30 ;  /* 0x00000000201e7229 */ /* 0x004fe2000000001e */
[----:B------:R-:W-:-:S06]  /*0ee0*/  IMAD.WIDE R32, R9, 0x8, R24 ;  /* 0x0000000809207825 */ /* 0x000fcc00078e0218 */
[----:B------:R-:W2:Y:S01]  /*0ef0*/  LDG.E.64 R32, desc[UR10][R32.64] ;  /* 0x0000000a20207981 */ /* 0x000ea2000c1e1b00 */
[----:B---3--:R-:W-:-:S08]  /*0f00*/  DADD R28, R30, R28 ;  /* 0x000000001e1c7229 */ /* 0x008fd0000000001c */
[----:B----4-:R-:W-:Y:S01]  /*0f10*/  DADD R26, R28, R26 ;  /* 0x000000001c1a7229 */ /* 0x010fe2000000001a */
[----:B------:R-:W-:-:S06]  /*0f20*/  IMAD.WIDE R28, R10, 0x8, R24 ;  /* 0x000000080a1c7825 */ /* 0x000fcc00078e0218 */
[----:B------:R-:W3:Y:S01]  /*0f30*/  LDG.E.64 R28, desc[UR10][R28.64] ;  /* 0x0000000a1c1c7981 */ /* 0x000ee2000c1e1b00 */
[----:B-----5:R-:W-:Y:S01]  /*0f40*/  DADD R34, R26, R34 ;  /* 0x000000001a227229 */ /* 0x020fe20000000022 */
[----:B------:R-:W-:-:S04]  /*0f50*/  IMAD.WIDE R26, R11, 0x8, R24 ;  /* 0x000000080b1a7825 */ /* 0x000fc800078e0218 */
        /* <DEDUP_REMOVED lines=15> */
[----:B------:R-:W-:-:S05]  /*1050*/  VIADD R36, R36, 0x10 ;  /* 0x0000001024247836 */ /* 0x000fca0000000000 */
[----:B------:R-:W-:Y:S01]  /*1060*/  ISETP.NE.AND P0, PT, R36, RZ, PT ;  /* 0x000000ff2400720c */ /* 0x000fe20003f05270 */
[----:B--2---:R-:W-:-:S08]  /*1070*/  DADD R30, R30, R32 ;  /* 0x000000001e1e7229 */ /* 0x004fd00000000020 */
[----:B---3--:R-:W-:Y:S01]  /*1080*/  DADD R30, R30, R28 ;  /* 0x000000001e1e7229 */ /* 0x008fe2000000001c */
[----:B------:R-:W-:-:S07]  /*1090*/  IMAD.MOV R32, RZ, RZ, -R22 ;  /* 0x000000ffff207224 */ /* 0x000fce00078e0a16 */
[----:B----4-:R-:W-:Y:S01]  /*10a0*/  DADD R30, R30, R26 ;  /* 0x000000001e1e7229 */ /* 0x010fe2000000001a */
[C---:B------:R-:W-:Y:S01]  /*10b0*/  LEA R38, R32.reuse, R38, 0x4 ;  /* 0x0000002620267211 */ /* 0x040fe200078e20ff */
[C---:B------:R-:W-:Y:S01]  /*10c0*/  IMAD R0, R32.reuse, 0x10, R0 ;  /* 0x0000001020007824 */ /* 0x040fe200078e0200 */
[C---:B------:R-:W-:Y:S01]  /*10d0*/  LEA R6, R32.reuse, R6, 0x4 ;  /* 0x0000000620067211 */ /* 0x040fe200078e20ff */
[C---:B------:R-:W-:Y:S01]  /*10e0*/  IMAD R5, R32.reuse, 0x10, R5 ;  /* 0x0000001020057824 */ /* 0x040fe200078e0205 */
[C---:B------:R-:W-:Y:S01]  /*10f0*/  LEA R9, R32.reuse, R9, 0x4 ;  /* 0x0000000920097211 */ /* 0x040fe200078e20ff */
[C---:B------:R-:W-:Y:S02]  /*1100*/  IMAD R7, R32.reuse, 0x10, R7 ;  /* 0x0000001020077824 */ /* 0x040fe400078e0207 */
[----:B-----5:R-:W-:Y:S01]  /*1110*/  DADD R34, R30, R34 ;  /* 0x000000001e227229 */ /* 0x020fe20000000022 */
[C---:B------:R-:W-:Y:S01]  /*1120*/  IMAD R8, R32.reuse, 0x10, R8 ;  /* 0x0000001020087824 */ /* 0x040fe200078e0208 */
[C---:B------:R-:W-:Y:S01]  /*1130*/  LEA R11, R32.reuse, R11, 0x4 ;  /* 0x0000000b200b7211 */ /* 0x040fe200078e20ff */
[C---:B------:R-:W-:Y:S01]  /*1140*/  IMAD R10, R32.reuse, 0x10, R10 ;  /* 0x00000010200a7824 */ /* 0x040fe200078e020a */
[C---:B------:R-:W-:Y:S01]  /*1150*/  LEA R37, R32.reuse, R37, 0x4 ;  /* 0x0000002520257211 */ /* 0x040fe200078e20ff */
[C---:B------:R-:W-:Y:S01]  /*1160*/  IMAD R23, R32.reuse, 0x10, R23 ;  /* 0x0000001020177824 */ /* 0x040fe200078e0217 */
[C---:B------:R-:W-:Y:S01]  /*1170*/  LEA R41, R32.reuse, R41, 0x4 ;  /* 0x0000002920297211 */ /* 0x040fe200078e20ff */
[C---:B------:R-:W-:Y:S01]  /*1180*/  IMAD R39, R32.reuse, 0x10, R39 ;  /* 0x0000001020277824 */ /* 0x040fe200078e0227 */
[C---:B------:R-:W-:Y:S01]  /*1190*/  LEA R45, R32.reuse, R45, 0x4 ;  /* 0x0000002d202d7211 */ /* 0x040fe200078e20ff */
[----:B------:R-:W-:-:S02]  /*11a0*/  IMAD R43, R32, 0x10, R43 ;  /* 0x00000010202b7824 */ /* 0x000fc400078e022b */
[----:B------:R-:W-:Y:S01]  /*11b0*/  IMAD R4, R32, 0x10, R4 ;  /* 0x0000001020047824 */ /* 0x000fe200078e0204 */
[----:B------:R-:W-:Y:S06]  /*11c0*/  @P0 BRA `(.L_x_11) ;  /* 0xfffffff800f00947 */ /* 0x000fec000383ffff */
.L_x_10:
[----:B------:R-:W-:Y:S05]  /*11d0*/  BRA.U !UP0, `(.L_x_9) ;  /* 0x0000000508507547 */ /* 0x000fea000b800000 */
[----:B------:R-:W1:Y:S01]  /*11e0*/  LDC R5, c[0x0][0x384] ;  /* 0x0000e100ff057b82 */ /* 0x000e620000000800 */
[----:B------:R-:W-:Y:S02]  /*11f0*/  UISETP.GE.U32.AND UP0, UPT, UR12, 0x8, UPT ;  /* 0x000000080c00788c */ /* 0x000fe4000bf06070 */
[----:B------:R-:W-:-:S04]  /*1200*/  ULOP3.LUT UR6, UR5, 0x7, URZ, 0xc0, !UPT ;  /* 0x0000000705067892 */ /* 0x000fc8000f8ec0ff */
[----:B------:R-:W-:-:S03]  /*1210*/  UISETP.NE.AND UP1, UPT, UR6, URZ, UPT ;  /* 0x000000ff0600728c */ /* 0x000fc6000bf25270 */
[----:B------:R-:W-:Y:S08]  /*1220*/  BRA.U !UP0, `(.L_x_12) ;  /* 0x0000000108a47547 */ /* 0x000ff0000b800000 */
[----:B------:R-:W-:Y:S02]  /*1230*/  LOP3.LUT R0, RZ, R2, RZ, 0x33, !PT ;  /* 0x00000002ff007212 */ /* 0x000fe400078e33ff */
[----:B-1----:R-:W-:Y:S02]  /*1240*/  IADD3 R7, PT, PT, -R2, -0x2, R5 ;  /* 0xfffffffe02077810 */ /* 0x002fe40007ffe105 */
[----:B------:R-:W-:-:S03]  /*1250*/  IADD3 R0, PT, PT, R0, R5, RZ ;  /* 0x0000000500007210 */ /* 0x000fc60007ffe0ff */
[-CC-:B------:R-:W-:Y:S02]  /*1260*/  IMAD R37, R7, R22.reuse, R3.reuse ;  /* 0x0000001607257224 */ /* 0x180fe400078e0203 */
[----:B------:R-:W-:-:S04]  /*1270*/  IMAD R29, R0, R22, R3 ;  /* 0x00000016001d7224 */ /* 0x000fc800078e0203 */
[----:B------:R-:W-:-:S04]  /*1280*/  IMAD.WIDE R28, R29, 0x8, R24 ;  /* 0x000000081d1c7825 */ /* 0x000fc800078e0218 */
[----:B------:R-:W-:Y:S02]  /*1290*/  IMAD R7, R7, R22, -R22 ;  /* 0x0000001607077224 */ /* 0x000fe400078e0a16 */
[----:B------:R-:W2:Y:S01]  /*12a0*/  LDG.E.64 R28, desc[UR10][R28.64] ;  /* 0x0000000a1c1c7981 */ /* 0x000ea2000c1e1b00 */
[----:B------:R-:W-:-:S04]  /*12b0*/  IMAD.WIDE R36, R37, 0x8, R24 ;  /* 0x0000000825247825 */ /* 0x000fc800078e0218 */
[----:B------:R-:W-:Y:S01]  /*12c0*/  IMAD.IADD R33, R3, 0x1, R7 ;  /* 0x0000000103217824 */ /* 0x000fe200078e0207 */
[----:B------:R-:W-:Y:S01]  /*12d0*/  IADD3 R7, PT, PT, R7, -R22, RZ ;  /* 0x8000001607077210 */ /* 0x000fe20007ffe0ff */
[----:B------:R-:W3:Y:S02]  /*12e0*/  LDG.E.64 R36, desc[UR10][R36.64] ;  /* 0x0000000a24247981 */ /* 0x000ee4000c1e1b00 */
[----:B------:R-:W-:-:S04]  /*12f0*/  IMAD.WIDE R32, R33, 0x8, R24 ;  /* 0x0000000821207825 */ /* 0x000fc800078e0218 */
[----:B------:R-:W-:Y:S01]  /*1300*/  IMAD.IADD R31, R3, 0x1, R7 ;  /* 0x00000001031f7824 */ /* 0x000fe200078e0207 */
[----:B------:R-:W-:Y:S01]  /*1310*/  IADD3 R7, PT, PT, R7, -R22, RZ ;  /* 0x8000001607077210 */ /* 0x000fe20007ffe0ff */
[----:B------:R-:W4:Y:S02]  /*1320*/  LDG.E.64 R32, desc[UR10][R32.64] ;  /* 0x0000000a20207981 */ /* 0x000f24000c1e1b00 */
[----:B------:R-:W-:-:S04]  /*1330*/  IMAD.WIDE R30, R31, 0x8, R24 ;  /* 0x000000081f1e7825 */ /* 0x000fc800078e0218 */
[----:B------:R-:W-:Y:S01]  /*1340*/  IMAD.IADD R27, R3, 0x1, R7 ;  /* 0x00000001031b7824 */ /* 0x000fe200078e0207 */
[-C--:B------:R-:W-:Y:S01]  /*1350*/  IADD3 R7, PT, PT, R7, -R22.reuse, RZ ;  /* 0x8000001607077210 */ /* 0x080fe20007ffe0ff */
[----:B------:R-:W5:Y:S02]  /*1360*/  LDG.E.64 R30, desc[UR10][R30.64] ;  /* 0x0000000a1e1e7981 */ /* 0x000f64000c1e1b00 */
[----:B------:R-:W-:Y:S01]  /*1370*/  IMAD.WIDE R26, R27, 0x8, R24 ;  /* 0x000000081b1a7825 */ /* 0x000fe200078e0218 */
[----:B------:R-:W-:-:S03]  /*1380*/  IADD3 R0, PT, PT, R7, -R22, RZ ;  /* 0x8000001607007210 */ /* 0x000fc60007ffe0ff */
[C---:B------:R-:W-:Y:S02]  /*1390*/  IMAD.IADD R11, R3.reuse, 0x1, R7 ;  /* 0x00000001030b7824 */ /* 0x040fe400078e0207 */
[----:B------:R-:W5:Y:S01]  /*13a0*/  LDG.E.64 R26, desc[UR10][R26.64] ;  /* 0x0000000a1a1a7981 */ /* 0x000f62000c1e1b00 */
[----:B------:R-:W-:Y:S02]  /*13b0*/  IMAD.IADD R9, R3, 0x1, R0 ;  /* 0x0000000103097824 */ /* 0x000fe400078e0200 */
[----:B------:R-:W-:Y:S01]  /*13c0*/  IMAD.WIDE R10, R11, 0x8, R24 ;  /* 0x000000080b0a7825 */ /* 0x000fe200078e0218 */
[----:B------:R-:W-:-:S03]  /*13d0*/  IADD3 R7, PT, PT, R3, -R22, R0 ;  /* 0x8000001603077210 */ /* 0x000fc60007ffe000 */
[--C-:B------:R-:W-:Y:S02]  /*13e0*/  IMAD.WIDE R8, R9, 0x8, R24.reuse ;  /* 0x0000000809087825 */ /* 0x100fe400078e0218 */
[----:B------:R-:W5:Y:S02]  /*13f0*/  LDG.E.64 R10, desc[UR10][R10.64] ;  /* 0x0000000a0a0a7981 */ /* 0x000f64000c1e1b00 */
[----:B------:R-:W-:Y:S02]  /*1400*/  IMAD.WIDE R6, R7, 0x8, R24 ;  /* 0x0000000807067825 */ /* 0x000fe400078e0218 */
[----:B------:R-:W5:Y:S04]  /*1410*/  LDG.E.64 R8, desc[UR10][R8.64] ;  /* 0x0000000a08087981 */ /* 0x000f68000c1e1b00 */
[----:B------:R-:W5:Y:S01]  /*1420*/  LDG.E.64 R6, desc[UR10][R6.64] ;  /* 0x0000000a06067981 */ /* 0x000f62000c1e1b00 */
[----:B------:R-:W-:Y:S01]  /*1430*/  IADD3 R2, PT, PT, R2, 0x8, RZ ;  /* 0x0000000802027810 */ /* 0x000fe20007ffe0ff */
[----:B--2---:R-:W-:-:S08]  /*1440*/  DADD R28, R34, R28 ;  /* 0x00000000221c7229 */ /* 0x004fd0000000001c */
[----:B---3--:R-:W-:-:S08]  /*1450*/  DADD R28, R28, R36 ;  /* 0x000000001c1c7229 */ /* 0x008fd00000000024 */
[----:B----4-:R-:W-:-:S08]  /*1460*/  DADD R28, R28, R32 ;  /* 0x000000001c1c7229 */ /* 0x010fd00000000020 */
[----:B-----5:R-:W-:-:S08]  /*1470*/  DADD R28, R28, R30 ;  /* 0x000000001c1c7229 */ /* 0x020fd0000000001e */
[----:B------:R-:W-:-:S08]  /*1480*/  DADD R26, R28, R26 ;  /* 0x000000001c1a7229 */ /* 0x000fd0000000001a */
[----:B------:R-:W-:-:S08]  /*1490*/  DADD R10, R26, R10 ;  /* 0x000000001a0a7229 */ /* 0x000fd0000000000a */
[----:B------:R-:W-:-:S08]  /*14a0*/  DADD R10, R10, R8 ;  /* 0x000000000a0a7229 */ /* 0x000fd00000000008 */
[----:B------:R-:W-:-:S11]  /*14b0*/  DADD R34, R10, R6 ;  /* 0x000000000a227229 */ /* 0x000fd60000000006 */
.L_x_12:
[----:B------:R-:W-:Y:S05]  /*14c0*/  BRA.U !UP1, `(.L_x_9) ;  /* 0x0000000109947547 */ /* 0x000fea000b800000 */
[----:B------:R-:W-:Y:S02]  /*14d0*/  UISETP.GE.U32.AND UP0, UPT, UR6, 0x4, UPT ;  /* 0x000000040600788c */ /* 0x000fe4000bf06070 */
[----:B------:R-:W-:-:S04]  /*14e0*/  ULOP3.LUT UR4, UR5, 0x3, URZ, 0xc0, !UPT ;  /* 0x0000000305047892 */ /* 0x000fc8000f8ec0ff */
[----:B------:R-:W-:-:S03]  /*14f0*/  UISETP.NE.AND UP1, UPT, UR4, URZ, UPT ;  /* 0x000000ff0400728c */ /* 0x000fc6000bf25270 */
[----:B------:R-:W-:Y:S08]  /*1500*/  BRA.U !UP0, `(.L_x_13) ;  /* 0x0000000108547547 */ /* 0x000ff0000b800000 */
[----:B------:R-:W-:Y:S02]  /*1510*/  LOP3.LUT R0, RZ, R2, RZ, 0x33, !PT ;  /* 0x00000002ff007212 */ /* 0x000fe400078e33ff */
[----:B-1----:R-:W-:-:S03]  /*1520*/  IADD3 R9, PT, PT, -R2, -0x2, R5 ;  /* 0xfffffffe02097810 */ /* 0x002fc60007ffe105 */
[----:B------:R-:W-:Y:S02]  /*1530*/  IMAD.IADD R0, R0, 0x1, R5 ;  /* 0x0000000100007824 */ /* 0x000fe400078e0205 */
[-CC-:B------:R-:W-:Y:S02]  /*1540*/  IMAD R11, R9, R22.reuse, R3.reuse ;  /* 0x00000016090b7224 */ /* 0x180fe400078e0203 */
[----:B------:R-:W-:-:S04]  /*1550*/  IMAD R7, R0, R22, R3 ;  /* 0x0000001600077224 */ /* 0x000fc800078e0203 */
[----:B------:R-:W-:-:S04]  /*1560*/  IMAD.WIDE R6, R7, 0x8, R24 ;  /* 0x0000000807067825 */ /* 0x000fc800078e0218 */
[----:B------:R-:W-:Y:S02]  /*1570*/  IMAD R0, R9, R22, -R22 ;  /* 0x0000001609007224 */ /* 0x000fe400078e0a16 */
[----:B------:R-:W2:Y:S01]  /*1580*/  LDG.E.64 R6, desc[UR10][R6.64] ;  /* 0x0000000a06067981 */ /* 0x000ea2000c1e1b00 */
[----:B------:R-:W-:Y:S02]  /*1590*/  IMAD.WIDE R10, R11, 0x8, R24 ;  /* 0x000000080b0a7825 */ /* 0x000fe400078e0218 */
[----:B------:R-:W-:-:S04]  /*15a0*/  IADD3 R27, PT, PT, R3, R0, RZ ;  /* 0x00000000031b7210 */ /* 0x000fc80007ffe0ff */
[----:B------:R-:W3:Y:S01]  /*15b0*/  LDG.E.64 R10, desc[UR10][R10.64] ;  /* 0x0000000a0a0a7981 */ /* 0x000ee2000c1e1b00 */
[----:B------:R-:W-:Y:S01]  /*15c0*/  IMAD.WIDE R26, R27, 0x8, R24 ;  /* 0x000000081b1a7825 */ /* 0x000fe200078e0218 */
[----:B------:R-:W-:-:S05]  /*15d0*/  IADD3 R9, PT, PT, R3, -R22, R0 ;  /* 0x8000001603097210 */ /* 0x000fca0007ffe000 */
[----:B------:R-:W4:Y:S01]  /*15e0*/  LDG.E.64 R26, desc[UR10][R26.64] ;  /* 0x0000000a1a1a7981 */ /* 0x000f22000c1e1b00 */
[----:B------:R-:W-:-:S06]  /*15f0*/  IMAD.WIDE R8, R9, 0x8, R24 ;  /* 0x0000000809087825 */ /* 0x000fcc00078e0218 */
[----:B------:R-:W5:Y:S01]  /*1600*/  LDG.E.64 R8, desc[UR10][R8.64] ;  /* 0x0000000a08087981 */ /* 0x000f62000c1e1b00 */
[----:B------:R-:W-:Y:S01]  /*1610*/  VIADD R2, R2, 0x4 ;  /* 0x0000000402027836 */ /* 0x000fe20000000000 */
[----:B--2---:R-:W-:-:S08]  /*1620*/  DADD R34, R34, R6 ;  /* 0x0000000022227229 */ /* 0x004fd00000000006 */
[----:B---3--:R-:W-:-:S08]  /*1630*/  DADD R34, R34, R10 ;  /* 0x0000000022227229 */ /* 0x008fd0000000000a */
[----:B----4-:R-:W-:-:S08]  /*1640*/  DADD R34, R34, R26 ;  /* 0x0000000022227229 */ /* 0x010fd0000000001a */
[----:B-----5:R-:W-:-:S11]  /*1650*/  DADD R34, R34, R8 ;  /* 0x0000000022227229 */ /* 0x020fd60000000008 */
.L_x_13:
[----:B------:R-:W-:Y:S05]  /*1660*/  BRA.U !UP1, `(.L_x_9) ;  /* 0x00000001092c7547 */ /* 0x000fea000b800000 */
[----:B-1----:R-:W-:Y:S01]  /*1670*/  IADD3 R5, PT, PT, R5, -0x1, RZ ;  /* 0xffffffff05057810 */ /* 0x002fe20007ffe0ff */
[----:B------:R-:W-:-:S04]  /*1680*/  UIADD3 UR4, UPT, UPT, -UR4, URZ, URZ ;  /* 0x000000ff04047290 */ /* 0x000fc8000fffe1ff */
[----:B------:R-:W-:-:S04]  /*1690*/  IMAD.IADD R2, R5, 0x1, -R2 ;  /* 0x0000000105027824 */ /* 0x000fc800078e0a02 */
[----:B------:R-:W-:-:S07]  /*16a0*/  IMAD R7, R2, R22, R3 ;  /* 0x0000001602077224 */ /* 0x000fce00078e0203 */
.L_x_14:
[----:B------:R-:W-:-:S06]  /*16b0*/  IMAD.WIDE R4, R7, 0x8, R24 ;  /* 0x0000000807047825 */ /* 0x000fcc00078e0218 */
[----:B------:R-:W2:Y:S01]  /*16c0*/  LDG.E.64 R4, desc[UR10][R4.64] ;  /* 0x0000000a04047981 */ /* 0x000ea2000c1e1b00 */
[----:B------:R-:W-:Y:S01]  /*16d0*/  UIADD3 UR4, UPT, UPT, UR4, 0x1, URZ ;  /* 0x0000000104047890 */ /* 0x000fe2000fffe0ff */
[----:B------:R-:W-:-:S03]  /*16e0*/  IADD3 R7, PT, PT, R7, -R22, RZ ;  /* 0x8000001607077210 */ /* 0x000fc60007ffe0ff */
[----:B------:R-:W-:Y:S01]  /*16f0*/  UISETP.NE.AND UP0, UPT, UR4, URZ, UPT ;  /* 0x000000ff0400728c */ /* 0x000fe2000bf05270 */
[----:B--2---:R-:W-:-:S08]  /*1700*/  DADD R34, R4, R34 ;  /* 0x0000000004227229 */ /* 0x004fd00000000022 */
[----:B------:R-:W-:Y:S05]  /*1710*/  BRA.U UP0, `(.L_x_14) ;  /* 0xfffffffd00e47547 */ /* 0x000fea000b83ffff */
.L_x_9:
[----:B------:R-:W2:Y:S01]  /*1720*/  LDCU UR4, c[0x0][0x38c] ;  /* 0x00007180ff0477ac */ /* 0x000ea20008000800 */
[----:B------:R-:W-:Y:S01]  /*1730*/  IMAD.MOV.U32 R4, RZ, RZ, 0x1 ;  /* 0x00000001ff047424 */ /* 0x000fe200078e00ff */
[----:B------:R-:W-:Y:S01]  /*1740*/  FSETP.GEU.AND P1, PT, |R35|, 6.5827683646048100446e-37, PT ;  /* 0x036000002300780b */ /* 0x000fe20003f2e200 */
[----:B------:R-:W-:Y:S01]  /*1750*/  BSSY.RECONVERGENT B0, `(.L_x_15) ;  /* 0x0000015000007945 */ /* 0x000fe20003800200 */
[----:B--2---:R-:W1:Y:S08]  /*1760*/  I2F.F64 R6, UR4 ;  /* 0x0000000400067d12 */ /* 0x004e700008201c00 */
[----:B-1----:R-:W1:Y:S02]  /*1770*/  MUFU.RCP64H R5, R7 ;  /* 0x0000000700057308 */ /* 0x002e640000001800 */
[----:B-1----:R-:W-:-:S08]  /*1780*/  DFMA R8, -R6, R4, 1 ;  /* 0x3ff000000608742b */ /* 0x002fd00000000104 */
        /* <DEDUP_REMOVED lines=12> */
[----:B------:R-:W-:Y:S02]  /*1850*/  MOV R25, R7 ;  /* 0x0000000700197202 */ /* 0x000fe40000000f00 */
[----:B------:R-:W-:-:S07]  /*1860*/  MOV R0, 0x1880 ;  /* 0x0000188000007802 */ /* 0x000fce0000000f00 */
[----:B0-----:R-:W-:Y:S05]  /*1870*/  CALL.REL.NOINC `($__internal_0_$__cuda_sm20_div_rn_f64_full) ;  /* 0x0000000400947944 */ /* 0x001fea0003c00000 */
[----:B------:R-:W-:Y:S01]  /*1880*/  IMAD.MOV.U32 R4, RZ, RZ, R28 ;  /* 0x000000ffff047224 */ /* 0x000fe200078e001c */
[----:B------:R-:W-:-:S07]  /*1890*/  MOV R5, R29 ;  /* 0x0000001d00057202 */ /* 0x000fce0000000f00 */
.L_x_16:
[----:B------:R-:W-:Y:S05]  /*18a0*/  BSYNC.RECONVERGENT B0 ;  /* 0x0000000000007941 */ /* 0x000fea0003800200 */
.L_x_15:
[----:B------:R-:W1:Y:S01]  /*18b0*/  LDCU.64 UR4, c[0x0][0x3a8] ;  /* 0x00007500ff0477ac */ /* 0x000e620008000a00 */
[----:B------:R-:W-:Y:S01]  /*18c0*/  BSSY.RECONVERGENT B0, `(.L_x_8) ;  /* 0x000004a000007945 */ /* 0x000fe20003800200 */
[----:B-1----:R-:W-:-:S08]  /*18d0*/  DMUL R8, R20, UR4 ;  /* 0x0000000414087c28 */ /* 0x002fd00008000000 */
[----:B------:R-:W-:-:S14]  /*18e0*/  DSETP.GE.AND P0, PT, R4, R8, PT ;  /* 0x000000080400722a */ /* 0x000fdc0003f06000 */
[----:B------:R-:W-:Y:S05]  /*18f0*/  @!P0 BRA `(.L_x_17) ;  /* 0x0000000000488947 */ /* 0x000fea0003800000 */
[----:B------:R-:W1:Y:S01]  /*1900*/  LDC.64 R4, c[0x0][0x398] ;  /* 0x0000e600ff047b82 */ /* 0x000e620000000a00 */
[----:B------:R-:W-:Y:S01]  /*1910*/  IMAD.MOV.U32 R6, RZ, RZ, R20 ;  /* 0x000000ffff067224 */ /* 0x000fe200078e0014 */
[----:B------:R-:W-:Y:S01]  /*1920*/  MOV R7, R21 ;  /* 0x0000001500077202 */ /* 0x000fe20000000f00 */
[----:B-1----:R-:W-:-:S14]  /*1930*/  DSETP.GE.AND P0, PT, |R14|, R4, PT ;  /* 0x000000040e00722a */ /* 0x002fdc0003f06200 */
[----:B------:R-:W-:Y:S05]  /*1940*/  @!P0 BRA `(.L_x_18) ;  /* 0x0000000400048947 */ /* 0x000fea0003800000 */
[----:B------:R-:W-:Y:S01]  /*1950*/  DSETP.GE.AND P0, PT, |R16|, R4, PT ;  /* 0x000000041000722a */ /* 0x000fe20003f06200 */
[----:B------:R-:W-:Y:S01]  /*1960*/  IMAD.MOV.U32 R6, RZ, RZ, R20 ;  /* 0x000000ffff067224 */ /* 0x000fe200078e0014 */
[----:B------:R-:W-:-:S12]  /*1970*/  MOV R7, R21 ;  /* 0x0000001500077202 */ /* 0x000fd80000000f00 */
[----:B------:R-:W-:Y:S05]  /*1980*/  @!P0 BRA `(.L_x_18) ;  /* 0x0000000000f48947 */ /* 0x000fea0003800000 */
[----:B------:R-:W1:Y:S02]  /*1990*/  LDCU.64 UR4, c[0x0][0x3b8] ;  /* 0x00007700ff0477ac */ /* 0x000e640008000a00 */
[----:B-1----:R-:W-:-:S08]  /*19a0*/  DMUL R18, |R18|, UR4 ;  /* 0x0000000412127c28 */ /* 0x002fd00008000200 */
[--C-:B------:R-:W-:Y:S02]  /*19b0*/  DSETP.GT.AND P1, PT, |R16|, R18.reuse, PT ;  /* 0x000000121000722a */ /* 0x100fe40003f24200 */
[----:B------:R-:W-:-:S04]  /*19c0*/  DSETP.GT.AND P0, PT, |R14|, R18, PT ;  /* 0x000000120e00722a */ /* 0x000fc80003f04200 */
[C---:B------:R-:W-:Y:S02]  /*19d0*/  FSEL R7, R8.reuse, R20, P1 ;  /* 0x0000001408077208 */ /* 0x040fe40000800000 */
[C---:B------:R-:W-:Y:S02]  /*19e0*/  FSEL R21, R9.reuse, R21, P1 ;  /* 0x0000001509157208 */ /* 0x040fe40000800000 */
[----:B------:R-:W-:Y:S02]  /*19f0*/  FSEL R6, R8, R7, P0 ;  /* 0x0000000708067208 */ /* 0x000fe40000000000 */
[----:B------:R-:W-:Y:S01]  /*1a00*/  FSEL R7, R9, R21, P0 ;  /* 0x0000001509077208 */ /* 0x000fe20000000000 */
[----:B------:R-:W-:Y:S06]  /*1a10*/  BRA `(.L_x_18) ;  /* 0x0000000000d07947 */ /* 0x000fec0003800000 */
.L_x_17:
[----:B------:R-:W-:-:S14]  /*1a20*/  DSETP.GT.AND P0, PT, R4, R20, PT ;  /* 0x000000140400722a */ /* 0x000fdc0003f04000 */
        /* <DEDUP_REMOVED lines=10> */
[----:B------:R-:W1:Y:S01]  /*1ad0*/  LDCU.64 UR4, c[0x0][0x3b8] ;  /* 0x00007700ff0477ac */ /* 0x000e620008000a00 */
[----:B------:R-:W-:Y:S01]  /*1ae0*/  IMAD.MOV.U32 R6, RZ, RZ, R4 ;  /* 0x000000ffff067224 */ /* 0x000fe200078e0004 */
[----:B------:R-:W-:Y:S01]  /*1af0*/  MOV R7, R5 ;  /* 0x0000000500077202 */ /* 0x000fe20000000f00 */
[----:B-1----:R-:W-:-:S08]  /*1b00*/  DMUL R18, |R18|, UR4 ;  /* 0x0000000412127c28 */ /* 0x002fd00008000200 */
[----:B------:R-:W-:-:S14]  /*1b10*/  DSETP.GT.AND P0, PT, |R14|, R18, PT ;  /* 0x000000120e00722a */ /* 0x000fdc0003f04200 */
[----:B------:R-:W-:Y:S05]  /*1b20*/  @P0 BRA `(.L_x_18) ;  /* 0x00000000008c0947 */ /* 0x000fea0003800000 */
[----:B------:R-:W-:-:S06]  /*1b30*/  DSETP.GT.AND P0, PT, |R16|, R18, PT ;  /* 0x000000121000722a */ /* 0x000fcc0003f04200 */
[----:B------:R-:W-:Y:S02]  /*1b40*/  FSEL R6, R4, R20, P0 ;  /* 0x0000001404067208 */ /* 0x000fe40000000000 */
[----:B------:R-:W-:Y:S01]  /*1b50*/  FSEL R7, R5, R21, P0 ;  /* 0x0000001505077208 */ /* 0x000fe20000000000 */
[----:B------:R-:W-:Y:S06]  /*1b60*/  BRA `(.L_x_18) ;  /* 0x00000000007c7947 */ /* 0x000fec0003800000 */
.L_x_19:
[----:B------:R-:W1:Y:S01]  /*1b70*/  LDCU UR4, c[0x0][0x3b4] ;  /* 0x00007680ff0477ac */ /* 0x000e620008000800 */
[----:B------:R-:W2:Y:S01]  /*1b80*/  LDC.64 R10, c[0x0][0x3b0] ;  /* 0x0000ec00ff0a7b82 */ /* 0x000ea20000000a00 */
[----:B------:R-:W-:Y:S01]  /*1b90*/  IMAD.MOV.U32 R6, RZ, RZ, 0x1 ;  /* 0x00000001ff067424 */ /* 0x000fe200078e00ff */
[----:B------:R-:W-:Y:S01]  /*1ba0*/  FSETP.GEU.AND P1, PT, |R21|, 6.5827683646048100446e-37, PT ;  /* 0x036000001500780b */ /* 0x000fe20003f2e200 */
[----:B------:R-:W-:Y:S01]  /*1bb0*/  BSSY.RECONVERGENT B1, `(.L_x_20) ;  /* 0x0000016000017945 */ /* 0x000fe20003800200 */
[----:B-1----:R-:W2:Y:S03]  /*1bc0*/  MUFU.RCP64H R7, UR4 ;  /* 0x0000000400077d08 */ /* 0x002ea60008001800 */
[----:B--2---:R-:W-:-:S08]  /*1bd0*/  DFMA R8, R6, -R10, 1 ;  /* 0x3ff000000608742b */ /* 0x004fd0000000080a */
[----:B------:R-:W-:-:S08]  /*1be0*/  DFMA R8, R8, R8, R8 ;  /* 0x000000080808722b */ /* 0x000fd00000000008 */
[----:B------:R-:W-:-:S08]  /*1bf0*/  DFMA R8, R6, R8, R6 ;  /* 0x000000080608722b */ /* 0x000fd00000000006 */
[----:B------:R-:W-:-:S08]  /*1c00*/  DFMA R6, R8, -R10, 1 ;  /* 0x3ff000000806742b */ /* 0x000fd0000000080a */
[----:B------:R-:W-:-:S08]  /*1c10*/  DFMA R6, R8, R6, R8 ;  /* 0x000000060806722b */ /* 0x000fd00000000008 */
[----:B------:R-:W-:-:S08]  /*1c20*/  DMUL R8, R20, R6 ;  /* 0x0000000614087228 */ /* 0x000fd00000000000 */
[----:B------:R-:W-:-:S08]  /*1c30*/  DFMA R10, R8, -R10, R20 ;  /* 0x8000000a080a722b */ /* 0x000fd00000000014 */
[----:B------:R-:W-:-:S10]  /*1c40*/  DFMA R6, R6, R10, R8 ;  /* 0x0000000a0606722b */ /* 0x000fd40000000008 */
[----:B------:R-:W-:-:S05]  /*1c50*/  FFMA R0, RZ, UR4, R7 ;  /* 0x00000004ff007c23 */ /* 0x000fca0008000007 */
[----:B------:R-:W-:-:S13]  /*1c60*/  FSETP.GT.AND P0, PT, |R0|, 1.469367938527859385e-39, PT ;  /* 0x001000000000780b */ /* 0x000fda0003f04200 */
[----:B------:R-:W-:Y:S05]  /*1c70*/  @P0 BRA P1, `(.L_x_21) ;  /* 0x0000000000240947 */ /* 0x000fea0000800000 */
[----:B------:R-:W1:Y:S01]  /*1c80*/  LDCU.64 UR4, c[0x0][0x3b0] ;  /* 0x00007600ff0477ac */ /* 0x000e620008000a00 */
[----:B------:R-:W-:Y:S01]  /*1c90*/  MOV R26, R20 ;  /* 0x00000014001a7202 */ /* 0x000fe20000000f00 */
[----:B------:R-:W-:Y:S01]  /*1ca0*/  IMAD.MOV.U32 R27, RZ, RZ, R21 ;  /* 0x000000ffff1b7224 */ /* 0x000fe200078e0015 */
[----:B------:R-:W-:Y:S01]  /*1cb0*/  MOV R0, 0x1cf0 ;  /* 0x00001cf000007802 */ /* 0x000fe20000000f00 */
[----:B-1----:R-:W-:Y:S01]  /*1cc0*/  IMAD.U32 R6, RZ, RZ, UR4 ;  /* 0x00000004ff067e24 */ /* 0x002fe2000f8e00ff */
[----:B------:R-:W-:-:S07]  /*1cd0*/  MOV R25, UR5 ;  /* 0x0000000500197c02 */ /* 0x000fce0008000f00 */
[----:B0-----:R-:W-:Y:S05]  /*1ce0*/  CALL.REL.NOINC `($__internal_0_$__cuda_sm20_div_rn_f64_full) ;  /* 0x0000000000787944 */ /* 0x001fea0003c00000 */
[----:B------:R-:W-:Y:S01]  /*1cf0*/  MOV R6, R28 ;  /* 0x0000001c00067202 */ /* 0x000fe20000000f00 */
[----:B------:R-:W-:-:S07]  /*1d00*/  IMAD.MOV.U32 R7, RZ, RZ, R29 ;  /* 0x000000ffff077224 */ /* 0x000fce00078e001d */
.L_x_21:
[----:B------:R-:W-:Y:S05]  /*1d10*/  BSYNC.RECONVERGENT B1 ;  /* 0x0000000000017941 */ /* 0x000fea0003800200 */
.L_x_20:
[----:B------:R-:W-:-:S14]  /*1d20*/  DSETP.GTU.AND P0, PT, R4, R6, PT ;  /* 0x000000060400722a */ /* 0x000fdc0003f0c000 */
[----:B------:R-:W-:-:S06]  /*1d30*/  @P0 DSETP.GEU.AND P1, PT, R4, R20, PT ;  /* 0x000000140400022a */ /* 0x000fcc0003f2e000 */
[----:B------:R-:W-:Y:S02]  /*1d40*/  @P0 FSEL R6, R4, R20, !P1 ;  /* 0x0000001404060208 */ /* 0x000fe40004800000 */
[----:B------:R-:W-:-:S07]  /*1d50*/  @P0 FSEL R7, R5, R21, !P1 ;  /* 0x0000001505070208 */ /* 0x000fce0004800000 */
.L_x_18:
[----:B------:R-:W-:Y:S05]  /*1d60*/  BSYNC.RECONVERGENT B0 ;  /* 0x0000000000007941 */ /* 0x000fea0003800200 */
.L_x_8:
[----:B------:R-:W1:Y:S01]  /*1d70*/  LDCU UR6, c[0x0][0x390] ;  /* 0x00007200ff0677ac */ /* 0x000e620008000800 */
[----:B------:R-:W2:Y:S01]  /*1d80*/  LDC.64 R4, c[0x0][0x3d0] ;  /* 0x0000f400ff047b82 */ /* 0x000ea20000000a00 */
[----:B------:R-:W-:Y:S01]  /*1d90*/  MOV R0, R7 ;  /* 0x0000000700007202 */ /* 0x000fe20000000f00 */
[----:B------:R-:W3:Y:S01]  /*1da0*/  LDCU.64 UR4, c[0x0][0x3c0] ;  /* 0x00007800ff0477ac */ /* 0x000ee20008000a00 */
[----:B-1----:R-:W-:Y:S01]  /*1db0*/  ISETP.GT.AND P0, PT, R3, UR6, PT ;  /* 0x0000000603007c0c */ /* 0x002fe2000bf04270 */
[----:B---3--:R-:W-:-:S12]  /*1dc0*/  UMOV UR6, UR5 ;  /* 0x0000000500067c82 */ /* 0x008fd80008000000 */
[----:B--2---:R-:W1:Y:S08]  /*1dd0*/  @!P0 LDC R4, c[0x0][0x3c8] ;  /* 0x0000f200ff048b82 */ /* 0x004e700000000800 */
[----:B------:R-:W1:Y:S01]  /*1de0*/  @!P0 LDC R5, c[0x0][0x3cc] ;  /* 0x0000f300ff058b82 */ /* 0x000e620000000800 */
[----:B------:R-:W-:-:S06]  /*1df0*/  DSETP.MIN.AND P0, P1, R6, UR4, PT ;  /* 0x0000000406007e2a */ /* 0x000fcc000b900000 */
[----:B------:R-:W-:Y:S01]  /*1e00*/  FSEL R3, R0, UR6, P0 ;  /* 0x0000000600037c08 */ /* 0x000fe20008000000 */
[----:B------:R-:W-:Y:S01]  /*1e10*/  IMAD.U32 R0, RZ, RZ, UR6 ;  /* 0x00000006ff007e24 */ /* 0x000fe2000f8e00ff */
[----:B------:R-:W-:-:S06]  /*1e20*/  SEL R2, R6, UR4, P0 ;  /* 0x0000000406027c07 */ /* 0x000fcc0008000000 */
[----:B------:R-:W-:-:S05]  /*1e30*/  @P1 LOP3.LUT R3, R0, 0x80000, RZ, 0xfc, !PT ;  /* 0x0008000000031812 */ /* 0x000fca00078efcff */
[----:B------:R-:W-:Y:S01]  /*1e40*/  IMAD.MOV.U32 R0, RZ, RZ, R3 ;  /* 0x000000ffff007224 */ /* 0x000fe200078e0003 */
[----:B-1----:R-:W-:Y:S01]  /*1e50*/  DSETP.MAX.AND P0, P1, R2, R4, PT ;  /* 0x000000040200722a */ /* 0x002fe2000390f000 */
[----:B------:R-:W-:-:S05]  /*1e60*/  MOV R7, R5 ;  /* 0x0000000500077202 */ /* 0x000fca0000000f00 */
[----:B------:R-:W-:Y:S02]  /*1e70*/  FSEL R9, R0, R7, P0 ;  /* 0x0000000700097208 */ /* 0x000fe40000000000 */
[----:B------:R-:W-:-:S06]  /*1e80*/  SEL R2, R2, R4, P0 ;  /* 0x0000000402027207 */ /* 0x000fcc0000000000 */
[----:B------:R-:W-:-:S04]  /*1e90*/  @P1 LOP3.LUT R9, R7, 0x80000, RZ, 0xfc, !PT ;  /* 0x0008000007091812 */ /* 0x000fc800078efcff */
[----:B------:R-:W-:-:S05]  /*1ea0*/  MOV R3, R9 ;  /* 0x0000000900037202 */ /* 0x000fca0000000f00 */
[----:B------:R-:W-:Y:S01]  /*1eb0*/  STG.E.64 desc[UR10][R12.64], R2 ;  /* 0x000000020c007986 */ /* 0x000fe2000c101b0a */
[----:B------:R-:W-:Y:S05]  /*1ec0*/  EXIT ;  /* 0x000000000000794d */ /* 0x000fea0003800000 */
        .weak           $__internal_0_$__cuda_sm20_div_rn_f64_full
        .type           $__internal_0_$__cuda_sm20_div_rn_f64_full,@function
        .size           $__internal_0_$__cuda_sm20_div_rn_f64_full,($__internal_1_$__cuda_sm20_dsqrt_rn_f64_mediumpath_v1 - $__internal_0_$__cuda_sm20_div_rn_f64_full)
$__internal_0_$__cuda_sm20_div_rn_f64_full:
[C---:B------:R-:W-:Y:S01]  /*1ed0*/  FSETP.GEU.AND P0, PT, |R25|.reuse, 1.469367938527859385e-39, PT ;  /* 0x001000001900780b */ /* 0x040fe20003f0e200 */
[----:B------:R-:W-:Y:S01]  /*1ee0*/  IMAD.MOV.U32 R24, RZ, RZ, R6 ;  /* 0x000000ffff187224 */ /* 0x000fe200078e0006 */
[----:B------:R-:W-:Y:S01]  /*1ef0*/  LOP3.LUT R22, R25, 0x800fffff, RZ, 0xc0, !PT ;  /* 0x800fffff19167812 */ /* 0x000fe200078ec0ff */
[----:B------:R-:W-:Y:S01]  /*1f00*/  IMAD.MOV.U32 R30, RZ, RZ, 0x1 ;  /* 0x00000001ff1e7424 */ /* 0x000fe200078e00ff */
[C---:B------:R-:W-:Y:S01]  /*1f10*/  FSETP.GEU.AND P2, PT, |R27|.reuse, 1.469367938527859385e-39, PT ;  /* 0x001000001b00780b */ /* 0x040fe20003f4e200 */
[----:B------:R-:W-:Y:S01]  /*1f20*/  BSSY.RECONVERGENT B2, `(.L_x_22) ;  /* 0x0000054000027945 */ /* 0x000fe20003800200 */
[----:B------:R-:W-:Y:S02]  /*1f30*/  LOP3.LUT R23, R22, 0x3ff00000, RZ, 0xfc, !PT ;  /* 0x3ff0000016177812 */ /* 0x000fe400078efcff */
[----:B------:R-:W-:Y:S02]  /*1f40*/  MOV R22, R6 ;  /* 0x0000000600167202 */ /* 0x000fe40000000f00 */
[----:B------:R-:W-:-:S02]  /*1f50*/  LOP3.LUT R28, R27, 0x7ff00000, RZ, 0xc0, !PT ;  /* 0x7ff000001b1c7812 */ /* 0x000fc400078ec0ff */
[----:B------:R-:W-:Y:S01]  /*1f60*/  MOV R2, 0x1ca00000 ;  /* 0x1ca0000000027802 */ /* 0x000fe20000000f00 */
[----:B------:R-:W-:Y:S01]  /*1f70*/  @!P0 DMUL R22, R24, 8.98846567431157953865e+307 ;  /* 0x7fe0000018168828 */ /* 0x000fe20000000000 */
[C---:B------:R-:W-:Y:S01]  /*1f80*/  LOP3.LUT R29, R25.reuse, 0x7ff00000, RZ, 0xc0, !PT ;  /* 0x7ff00000191d7812 */ /* 0x040fe200078ec0ff */
[----:B------:R-:W-:Y:S02]  /*1f90*/  IMAD.MOV.U32 R36, RZ, RZ, R28 ;  /* 0x000000ffff247224 */ /* 0x000fe400078e001c */
[----:B------:R-:W-:Y:S02]  /*1fa0*/  @!P2 LOP3.LUT R33, R25, 0x7ff00000, RZ, 0xc0, !PT ;  /* 0x7ff000001921a812 */ /* 0x000fe400078ec0ff */
[----:B------:R-:W0:Y:S01]  /*1fb0*/  MUFU.RCP64H R31, R23 ;  /* 0x00000017001f7308 */ /* 0x000e220000001800 */
[C---:B------:R-:W-:Y:S02]  /*1fc0*/  ISETP.GE.U32.AND P1, PT, R28.reuse, R29, PT ;  /* 0x0000001d1c00720c */ /* 0x040fe40003f26070 */
[----:B------:R-:W-:-:S02]  /*1fd0*/  @!P2 ISETP.GE.U32.AND P3, PT, R28, R33, PT ;  /* 0x000000211c00a20c */ /* 0x000fc40003f66070 */
[----:B------:R-:W-:Y:S02]  /*1fe0*/  MOV R37, R29 ;  /* 0x0000001d00257202 */ /* 0x000fe40000000f00 */
[----:B------:R-:W-:Y:S02]  /*1ff0*/  @!P2 SEL R33, R2, 0x63400000, !P3 ;  /* 0x634000000221a807 */ /* 0x000fe40005800000 */
[----:B------:R-:W-:Y:S02]  /*2000*/  @!P0 LOP3.LUT R37, R23, 0x7ff00000, RZ, 0xc0, !PT ;  /* 0x7ff0000017258812 */ /* 0x000fe400078ec0ff */
[----:B------:R-:W-:Y:S02]  /*2010*/  @!P2 LOP3.LUT R34, R33, 0x80000000, R27, 0xf8, !PT ;  /* 0x800000002122a812 */ /* 0x000fe400078ef81b */
[----:B------:R-:W-:Y:S02]  /*2020*/  IADD3 R38, PT, PT, R37, -0x1, RZ ;  /* 0xffffffff25267810 */ /* 0x000fe40007ffe0ff */
[----:B------:R-:W-:Y:S01]  /*2030*/  @!P2 LOP3.LUT R35, R34, 0x100000, RZ, 0xfc, !PT ;  /* 0x001000002223a812 */ /* 0x000fe200078efcff */
[----:B0-----:R-:W-:Y:S01]  /*2040*/  DFMA R6, R30, -R22, 1 ;  /* 0x3ff000001e06742b */ /* 0x001fe20000000816 */
[----:B------:R-:W-:-:S07]  /*2050*/  @!P2 MOV R34, RZ ;  /* 0x000000ff0022a202 */ /* 0x000fce0000000f00 */
[----:B------:R-:W-:-:S08]  /*2060*/  DFMA R6, R6, R6, R6 ;  /* 0x000000060606722b */ /* 0x000fd00000000006 */
[----:B------:R-:W-:Y:S01]  /*2070*/  DFMA R30, R30, R6, R30 ;  /* 0x000000061e1e722b */ /* 0x000fe2000000001e */
[----:B------:R-:W-:Y:S01]  /*2080*/  SEL R7, R2, 0x63400000, !P1 ;  /* 0x6340000002077807 */ /* 0x000fe20004800000 */
[----:B------:R-:W-:-:S03]  /*2090*/  IMAD.MOV.U32 R6, RZ, RZ, R26 ;  /* 0x000000ffff067224 */ /* 0x000fc600078e001a */
[----:B------:R-:W-:-:S03]  /*20a0*/  LOP3.LUT R7, R7, 0x800fffff, R27, 0xf8, !PT ;  /* 0x800fffff07077812 */ /* 0x000fc600078ef81b */
[----:B------:R-:W-:-:S03]  /*20b0*/  DFMA R32, R30, -R22, 1 ;  /* 0x3ff000001e20742b */ /* 0x000fc60000000816 */
[----:B------:R-:W-:-:S05]  /*20c0*/  @!P2 DFMA R6, R6, 2, -R34 ;  /* 0x400000000606a82b */ /* 0x000fca0000000822 */
[----:B------:R-:W-:-:S05]  /*20d0*/  DFMA R30, R30, R32, R30 ;  /* 0x000000201e1e722b */ /* 0x000fca000000001e */
[----:B------:R-:W-:-:S03]  /*20e0*/  @!P2 LOP3.LUT R36, R7, 0x7ff00000, RZ, 0xc0, !PT ;  /* 0x7ff000000724a812 */ /* 0x000fc600078ec0ff */
[----:B------:R-:W-:Y:S02]  /*20f0*/  DMUL R32, R30, R6 ;  /* 0x000000061e207228 */ /* 0x000fe40000000000 */
[----:B------:R-:W-:-:S05]  /*2100*/  VIADD R29, R36, 0xffffffff ;  /* 0xffffffff241d7836 */ /* 0x000fca0000000000 */
[----:B------:R-:W-:Y:S01]  /*2110*/  ISETP.GT.U32.AND P0, PT, R29, 0x7feffffe, PT ;  /* 0x7feffffe1d00780c */ /* 0x000fe20003f04070 */
[----:B------:R-:W-:-:S03]  /*2120*/  DFMA R34, R32, -R22, R6 ;  /* 0x800000162022722b */ /* 0x000fc60000000006 */
[----:B------:R-:W-:-:S05]  /*2130*/  ISETP.GT.U32.OR P0, PT, R38, 0x7feffffe, P0 ;  /* 0x7feffffe2600780c */ /* 0x000fca0000704470 */
[----:B------:R-:W-:-:S08]  /*2140*/  DFMA R30, R30, R34, R32 ;  /* 0x000000221e1e722b */ /* 0x000fd00000000020 */
[----:B------:R-:W-:Y:S05]  /*2150*/  @P0 BRA `(.L_x_23) ;  /* 0x00000000006c0947 */ /* 0x000fea0003800000 */
[----:B------:R-:W-:-:S04]  /*2160*/  LOP3.LUT R27, R25, 0x7ff00000, RZ, 0xc0, !PT ;  /* 0x7ff00000191b7812 */ /* 0x000fc800078ec0ff */
[CC--:B------:R-:W-:Y:S02]  /*2170*/  VIADDMNMX R26, R28.reuse, -R27.reuse, 0xb9600000, !PT ;  /* 0xb96000001c1a7446 */ /* 0x0c0fe4000780091b */
[----:B------:R-:W-:Y:S02]  /*2180*/  ISETP.GE.U32.AND P0, PT, R28, R27, PT ;  /* 0x0000001b1c00720c */ /* 0x000fe40003f06070 */
[----:B------:R-:W-:Y:S02]  /*2190*/  VIMNMX R26, PT, PT, R26, 0x46a00000, PT ;  /* 0x46a000001a1a7848 */ /* 0x000fe40003fe0100 */
[----:B------:R-:W-:-:S05]  /*21a0*/  SEL R27, R2, 0x63400000, !P0 ;  /* 0x63400000021b7807 */ /* 0x000fca0004000000 */
[----:B------:R-:W-:Y:S02]  /*21b0*/  IMAD.IADD R2, R26, 0x1, -R27 ;  /* 0x000000011a027824 */ /* 0x000fe400078e0a1b */
[----:B------:R-:W-:-:S03]  /*21c0*/  IMAD.MOV.U32 R26, RZ, RZ, RZ ;  /* 0x000000ffff1a7224 */ /* 0x000fc600078e00ff */
[----:B------:R-:W-:-:S06]  /*21d0*/  IADD3 R27, PT, PT, R2, 0x7fe00000, RZ ;  /* 0x7fe00000021b7810 */ /* 0x000fcc0007ffe0ff */
[----:B------:R-:W-:-:S10]  /*21e0*/  DMUL R28, R30, R26 ;  /* 0x0000001a1e1c7228 */ /* 0x000fd40000000000 */
[----:B------:R-:W-:-:S13]  /*21f0*/  FSETP.GTU.AND P0, PT, |R29|, 1.469367938527859385e-39, PT ;  /* 0x001000001d00780b */ /* 0x000fda0003f0c200 */
[----:B------:R-:W-:Y:S05]  /*2200*/  @P0 BRA `(.L_x_24) ;  /* 0x0000000000940947 */ /* 0x000fea0003800000 */
[----:B------:R-:W-:Y:S01]  /*2210*/  DFMA R6, R30, -R22, R6 ;  /* 0x800000161e06722b */ /* 0x000fe20000000006 */
[----:B------:R-:W-:-:S09]  /*2220*/  MOV R26, RZ ;  /* 0x000000ff001a7202 */ /* 0x000fd20000000f00 */
[C---:B------:R-:W-:Y:S02]  /*2230*/  FSETP.NEU.AND P0, PT, R7.reuse, RZ, PT ;  /* 0x000000ff0700720b */ /* 0x040fe40003f0d000 */
[----:B------:R-:W-:-:S04]  /*2240*/  LOP3.LUT R25, R7, 0x80000000, R25, 0x48, !PT ;  /* 0x8000000007197812 */ /* 0x000fc800078e4819 */
[----:B------:R-:W-:-:S07]  /*2250*/  LOP3.LUT R27, R25, R27, RZ, 0xfc, !PT ;  /* 0x0000001b191b7212 */ /* 0x000fce00078efcff */
[----:B------:R-:W-:Y:S05]  /*2260*/  @!P0 BRA `(.L_x_24) ;  /* 0x00000000007c8947 */ /* 0x000fea0003800000 */
[----:B------:R-:W-:Y:S01]  /*2270*/  IMAD.MOV R7, RZ, RZ, -R2 ;  /* 0x000000ffff077224 */ /* 0x000fe200078e0a02 */
[----:B------:R-:W-:Y:S01]  /*2280*/  MOV R6, RZ ;  /* 0x000000ff00067202 */ /* 0x000fe20000000f00 */
[----:B------:R-:W-:-:S05]  /*2290*/  DMUL.RP R26, R30, R26 ;  /* 0x0000001a1e1a7228 */ /* 0x000fca0000008000 */
[----:B------:R-:W-:-:S05]  /*22a0*/  DFMA R6, R28, -R6, R30 ;  /* 0x800000061c06722b */ /* 0x000fca000000001e */
[----:B------:R-:W-:Y:S02]  /*22b0*/  LOP3.LUT R25, R27, R25, RZ, 0x3c, !PT ;  /* 0x000000191b197212 */ /* 0x000fe400078e3cff */
[----:B------:R-:W-:-:S04]  /*22c0*/  IADD3 R6, PT, PT, -R2, -0x43300000, RZ ;  /* 0xbcd0000002067810 */ /* 0x000fc80007ffe1ff */
[----:B------:R-:W-:-:S04]  /*22d0*/  FSETP.NEU.AND P0, PT, |R7|, R6, PT ;  /* 0x000000060700720b */ /* 0x000fc80003f0d200 */
[----:B------:R-:W-:Y:S02]  /*22e0*/  FSEL R28, R26, R28, !P0 ;  /* 0x0000001c1a1c7208 */ /* 0x000fe40004000000 */
[----:B------:R-:W-:Y:S01]  /*22f0*/  FSEL R29, R25, R29, !P0 ;  /* 0x0000001d191d7208 */ /* 0x000fe20004000000 */
[----:B------:R-:W-:Y:S06]  /*2300*/  BRA `(.L_x_24) ;  /* 0x0000000000547947 */ /* 0x000fec0003800000 */
.L_x_23:
[----:B------:R-:W-:-:S14]  /*2310*/  DSETP.NAN.AND P0, PT, R26, R26, PT ;  /* 0x0000001a1a00722a */ /* 0x000fdc0003f08000 */
[----:B------:R-:W-:Y:S05]  /*2320*/  @P0 BRA `(.L_x_25) ;  /* 0x0000000000440947 */ /* 0x000fea0003800000 */
[----:B------:R-:W-:-:S14]  /*2330*/  DSETP.NAN.AND P0, PT, R24, R24, PT ;  /* 0x000000181800722a */ /* 0x000fdc0003f08000 */
[----:B------:R-:W-:Y:S05]  /*2340*/  @P0 BRA `(.L_x_26) ;  /* 0x0000000000300947 */ /* 0x000fea0003800000 */
[----:B------:R-:W-:Y:S01]  /*2350*/  ISETP.NE.AND P0, PT, R36, R37, PT ;  /* 0x000000252400720c */ /* 0x000fe20003f05270 */
[----:B------:R-:W-:Y:S01]  /*2360*/  IMAD.MOV.U32 R28, RZ, RZ, 0x0 ;  /* 0x00000000ff1c7424 */ /* 0x000fe200078e00ff */
[----:B------:R-:W-:-:S11]  /*2370*/  MOV R29, 0xfff80000 ;  /* 0xfff80000001d7802 */ /* 0x000fd60000000f00 */
[----:B------:R-:W-:Y:S05]  /*2380*/  @!P0 BRA `(.L_x_24) ;  /* 0x0000000000348947 */ /* 0x000fea0003800000 */
[----:B------:R-:W-:Y:S02]  /*2390*/  ISETP.NE.AND P0, PT, R36, 0x7ff00000, PT ;  /* 0x7ff000002400780c */ /* 0x000fe40003f05270 */
[----:B------:R-:W-:Y:S02]  /*23a0*/  LOP3.LUT R29, R27, 0x80000000, R25, 0x48, !PT ;  /* 0x800000001b1d7812 */ /* 0x000fe400078e4819 */
[----:B------:R-:W-:-:S13]  /*23b0*/  ISETP.EQ.OR P0, PT, R37, RZ, !P0 ;  /* 0x000000ff2500720c */ /* 0x000fda0004702670 */
[----:B------:R-:W-:Y:S01]  /*23c0*/  @P0 LOP3.LUT R2, R29, 0x7ff00000, RZ, 0xfc, !PT ;  /* 0x7ff000001d020812 */ /* 0x000fe200078efcff */
[----:B------:R-:W-:Y:S01]  /*23d0*/  @!P0 IMAD.MOV.U32 R28, RZ, RZ, RZ ;  /* 0x000000ffff1c8224 */ /* 0x000fe200078e00ff */
[----:B------:R-:W-:-:S03]  /*23e0*/  @P0 MOV R28, RZ ;  /* 0x000000ff001c0202 */ /* 0x000fc60000000f00 */
[----:B------:R-:W-:Y:S01]  /*23f0*/  @P0 IMAD.MOV.U32 R29, RZ, RZ, R2 ;  /* 0x000000ffff1d0224 */ /* 0x000fe200078e0002 */
[----:B------:R-:W-:Y:S06]  /*2400*/  BRA `(.L_x_24) ;  /* 0x0000000000147947 */ /* 0x000fec0003800000 */
.L_x_26:
[----:B------:R-:W-:Y:S02]  /*2410*/  LOP3.LUT R29, R25, 0x80000, RZ, 0xfc, !PT ;  /* 0x00080000191d7812 */ /* 0x000fe400078efcff */
[----:B------:R-:W-:Y:S01]  /*2420*/  MOV R28, R24 ;  /* 0x00000018001c7202 */ /* 0x000fe20000000f00 */
[----:B------:R-:W-:Y:S06]  /*2430*/  BRA `(.L_x_24) ;  /* 0x0000000000087947 */ /* 0x000fec0003800000 */
.L_x_25:
[----:B------:R-:W-:Y:S01]  /*2440*/  LOP3.LUT R29, R27, 0x80000, RZ, 0xfc, !PT ;  /* 0x000800001b1d7812 */ /* 0x000fe200078efcff */
[----:B------:R-:W-:-:S07]  /*2450*/  IMAD.MOV.U32 R28, RZ, RZ, R26 ;  /* 0x000000ffff1c7224 */ /* 0x000fce00078e001a */
.L_x_24:
[----:B------:R-:W-:Y:S05]  /*2460*/  BSYNC.RECONVERGENT B2 ;  /* 0x0000000000027941 */ /* 0x000fea0003800200 */
.L_x_22:
[----:B------:R-:W-:Y:S01]  /*2470*/  MOV R6, R0 ;  /* 0x0000000000067202 */ /* 0x000fe20000000f00 */
[----:B------:R-:W-:-:S04]  /*2480*/  IMAD.MOV.U32 R7, RZ, RZ, 0x0 ;  /* 0x00000000ff077424 */ /* 0x000fc800078e00ff */
[----:B------:R-:W-:Y:S05]  /*2490*/  RET.REL.NODEC R6 `(_Z17update_rho_kerneliiiiiddddddddPdS_S_S_S_S_S_S_S_S_S_) ;  /* 0xffffffd806d87950 */ /* 0x000fea0003c3ffff */
        .weak           $__internal_1_$__cuda_sm20_dsqrt_rn_f64_mediumpath_v1
        .type           $__internal_1_$__cuda_sm20_dsqrt_rn_f64_mediumpath_v1,@function
        .size           $__internal_1_$__cuda_sm20_dsqrt_rn_f64_mediumpath_v1,(.L_x_33 - $__internal_1_$__cuda_sm20_dsqrt_rn_f64_mediumpath_v1)
$__internal_1_$__cuda_sm20_dsqrt_rn_f64_mediumpath_v1:
[----:B------:R-:W-:Y:S01]  /*24a0*/  ISETP.GE.U32.AND P0, PT, R4, -0x3400000, PT ;  /* 0xfcc000000400780c */ /* 0x000fe20003f06070 */
[----:B------:R-:W-:Y:S01]  /*24b0*/  BSSY.RECONVERGENT B2, `(.L_x_27) ;  /* 0x0000028000027945 */ /* 0x000fe20003800200 */
[----:B------:R-:W-:Y:S01]  /*24c0*/  MOV R9, R7 ;  /* 0x0000000700097202 */ /* 0x000fe20000000f00 */
[----:B------:R-:W-:Y:S01]  /*24d0*/  IMAD.MOV.U32 R6, RZ, RZ, R10 ;  /* 0x000000ffff067224 */ /* 0x000fe200078e000a */
[----:B------:R-:W-:Y:S01]  /*24e0*/  MOV R7, R11 ;  /* 0x0000000b00077202 */ /* 0x000fe20000000f00 */
[----:B------:R-:W-:Y:S01]  /*24f0*/  IMAD.MOV.U32 R4, RZ, RZ, R24 ;  /* 0x000000ffff047224 */ /* 0x000fe200078e0018 */
[----:B------:R-:W-:-:S07]  /*2500*/  MOV R5, R25 ;  /* 0x0000001900057202 */ /* 0x000fce0000000f00 */
[----:B------:R-:W-:Y:S05]  /*2510*/  @!P0 BRA `(.L_x_28) ;  /* 0x0000000000208947 */ /* 0x000fea0003800000 */
[----:B------:R-:W-:-:S10]  /*2520*/  DFMA.RM R4, R4, R8, R22 ;  /* 0x000000080404722b */ /* 0x000fd40000004016 */
[----:B------:R-:W-:-:S05]  /*2530*/  IADD3 R8, P0, PT, R4, 0x1, RZ ;  /* 0x0000000104087810 */ /* 0x000fca0007f1e0ff */
[----:B------:R-:W-:-:S06]  /*2540*/  IMAD.X R9, RZ, RZ, R5, P0 ;  /* 0x000000ffff097224 */ /* 0x000fcc00000e0605 */
[----:B------:R-:W-:-:S08]  /*2550*/  DFMA.RP R6, -R4, R8, R6 ;  /* 0x000000080406722b */ /* 0x000fd00000008106 */
[----:B------:R-:W-:-:S06]  /*2560*/  DSETP.GT.AND P0, PT, R6, RZ, PT ;  /* 0x000000ff0600722a */ /* 0x000fcc0003f04000 */
[----:B------:R-:W-:Y:S02]  /*2570*/  FSEL R4, R8, R4, P0 ;  /* 0x0000000408047208 */ /* 0x000fe40000000000 */
[----:B------:R-:W-:Y:S01]  /*2580*/  FSEL R5, R9, R5, P0 ;  /* 0x0000000509057208 */ /* 0x000fe20000000000 */
[----:B------:R-:W-:Y:S06]  /*2590*/  BRA `(.L_x_29) ;  /* 0x0000000000647947 */ /* 0x000fec0003800000 */
.L_x_28:
[----:B------:R-:W-:-:S14]  /*25a0*/  DSETP.NE.AND P0, PT, R6, RZ, PT ;  /* 0x000000ff0600722a */ /* 0x000fdc0003f05000 */
[----:B------:R-:W-:Y:S05]  /*25b0*/  @!P0 BRA `(.L_x_30) ;  /* 0x0000000000588947 */ /* 0x000fea0003800000 */
[----:B------:R-:W-:-:S13]  /*25c0*/  ISETP.GE.AND P0, PT, R7, RZ, PT ;  /* 0x000000ff0700720c */ /* 0x000fda0003f06270 */
[----:B------:R-:W-:Y:S01]  /*25d0*/  @!P0 MOV R4, 0x0 ;  /* 0x0000000000048802 */ /* 0x000fe20000000f00 */
[----:B------:R-:W-:Y:S01]  /*25e0*/  @!P0 IMAD.MOV.U32 R5, RZ, RZ, -0x80000 ;  /* 0xfff80000ff058424 */ /* 0x000fe200078e00ff */
[----:B------:R-:W-:Y:S06]  /*25f0*/  @!P0 BRA `(.L_x_29) ;  /* 0x00000000004c8947 */ /* 0x000fec0003800000 */
[----:B------:R-:W-:-:S13]  /*2600*/  ISETP.GT.AND P0, PT, R7, 0x7fefffff, PT ;  /* 0x7fefffff0700780c */ /* 0x000fda0003f04270 */
[----:B------:R-:W-:Y:S05]  /*2610*/  @P0 BRA `(.L_x_30) ;  /* 0x0000000000400947 */ /* 0x000fea0003800000 */
[----:B------:R-:W-:Y:S01]  /*2620*/  DMUL R4, R6, 8.11296384146066816958e+31 ;  /* 0x4690000006047828 */ /* 0x000fe20000000000 */
[----:B------:R-:W-:Y:S01]  /*2630*/  IMAD.MOV.U32 R10, RZ, RZ, 0x0 ;  /* 0x00000000ff0a7424 */ /* 0x000fe200078e00ff */
[----:B------:R-:W-:Y:S02]  /*2640*/  MOV R6, RZ ;  /* 0x000000ff00067202 */ /* 0x000fe40000000f00 */
[----:B------:R-:W-:Y:S02]  /*2650*/  MOV R11, 0x3fd80000 ;  /* 0x3fd80000000b7802 */ /* 0x000fe40000000f00 */
[----:B------:R-:W0:Y:S02]  /*2660*/  MUFU.RSQ64H R7, R5 ;  /* 0x0000000500077308 */ /* 0x000e240000001c00 */
[----:B0-----:R-:W-:-:S08]  /*2670*/  DMUL R8, R6, R6 ;  /* 0x0000000606087228 */ /* 0x001fd00000000000 */
[----:B------:R-:W-:-:S08]  /*2680*/  DFMA R8, R4, -R8, 1 ;  /* 0x3ff000000408742b */ /* 0x000fd00000000808 */
[----:B------:R-:W-:Y:S02]  /*2690*/  DFMA R10, R8, R10, 0.5 ;  /* 0x3fe00000080a742b */ /* 0x000fe4000000000a */
[----:B------:R-:W-:-:S08]  /*26a0*/  DMUL R8, R6, R8 ;  /* 0x0000000806087228 */ /* 0x000fd00000000000 */
[----:B------:R-:W-:-:S08]  /*26b0*/  DFMA R8, R10, R8, R6 ;  /* 0x000000080a08722b */ /* 0x000fd00000000006 */
[----:B------:R-:W-:Y:S02]  /*26c0*/  DMUL R6, R4, R8 ;  /* 0x0000000804067228 */ /* 0x000fe40000000000 */
[----:B------:R-:W-:-:S06]  /*26d0*/  VIADD R9, R9, 0xfff00000 ;  /* 0xfff0000009097836 */ /* 0x000fcc0000000000 */
[----:B------:R-:W-:-:S08]  /*26e0*/  DFMA R10, R6, -R6, R4 ;  /* 0x80000006060a722b */ /* 0x000fd00000000004 */
[----:B------:R-:W-:-:S10]  /*26f0*/  DFMA R4, R8, R10, R6 ;  /* 0x0000000a0804722b */ /* 0x000fd40000000006 */
[----:B------:R-:W-:Y:S01]  /*2700*/  IADD3 R5, PT, PT, R5, -0x3500000, RZ ;  /* 0xfcb0000005057810 */ /* 0x000fe20007ffe0ff */
[----:B------:R-:W-:Y:S06]  /*2710*/  BRA `(.L_x_29) ;  /* 0x0000000000047947 */ /* 0x000fec0003800000 */
.L_x_30:
[----:B------:R-:W-:-:S11]  /*2720*/  DADD R4, R6, R6 ;  /* 0x0000000006047229 */ /* 0x000fd60000000006 */
.L_x_29:
[----:B------:R-:W-:Y:S05]  /*2730*/  BSYNC.RECONVERGENT B2 ;  /* 0x0000000000027941 */ /* 0x000fea0003800200 */
.L_x_27:
[----:B------:R-:W-:Y:S01]  /*2740*/  MOV R27, R5 ;  /* 0x00000005001b7202 */ /* 0x000fe20000000f00 */
[----:B------:R-:W-:Y:S02]  /*2750*/  HFMA2 R5, -RZ, RZ, 0, 0 ;  /* 0x00000000ff057431 */ /* 0x000fe400000001ff */
[----:B------:R-:W-:Y:S02]  /*2760*/  IMAD.MOV.U32 R26, RZ, RZ, R4 ;  /* 0x000000ffff1a7224 */ /* 0x000fe400078e0004 */
[----:B------:R-:W-:-:S04]  /*2770*/  IMAD.MOV.U32 R4, RZ, RZ, R0 ;  /* 0x000000ffff047224 */ /* 0x000fc800078e0000 */
[----:B------:R-:W-:Y:S05]  /*2780*/  RET.REL.NODEC R4 `(_Z17update_rho_kerneliiiiiddddddddPdS_S_S_S_S_S_S_S_S_S_) ;  /* 0xffffffd8041c7950 */ /* 0x000fea0003c3ffff */
.L_x_31:
[----:B------:R-:W-:-:S00]  /*2790*/  BRA `(.L_x_31) ;  /* 0xfffffffc00fc7947 */ /* 0x000fc0000383ffff */
[----:B------:R-:W-:-:S00]  /*27a0*/  NOP ;  /* 0x0000000000007918 */ /* 0x000fc00000000000 */
        /* <DEDUP_REMOVED lines=13> */
.L_x_33:


//--------------------- .nv.shared.reserved.0     --------------------------
	.section	.nv.shared.reserved.0,"aw",@nobits
	.weak		__nv_reservedSMEM_offset_0_alias
	.size		__nv_reservedSMEM_offset_0_alias, 0, 64
	.other		__nv_reservedSMEM_offset_0_alias,@"STO_CUDA_RESERVED_SHARED STV_DEFAULT"
__nv_reservedSMEM_offset_0_alias:
	.zero		0
	.zero		64


//--------------------- .nv.constant0._Z17update_rho_kerneliiiiiddddddddPdS_S_S_S_S_S_S_S_S_S_ --------------------------
	.section	.nv.constant0._Z17update_rho_kerneliiiiiddddddddPdS_S_S_S_S_S_S_S_S_S_,"a",@progbits
	.sectionflags	@""
	.align	4
.nv.constant0._Z17update_rho_kerneliiiiiddddddddPdS_S_S_S_S_S_S_S_S_S_:
	.zero		1072


//--------------------- SYMBOLS --------------------------

	.type		.nv.reservedSmem.offset0,@object
	.size		.nv.reservedSmem.offset0,0x4
